//
// Generated by NVIDIA NVVM Compiler
//
// Compiler Build ID: CL-36424714
// Cuda compilation tools, release 13.0, V13.0.88
// Based on NVVM 20.0.0
//

.version 9.0
.target sm_100
.address_size 64

	// .globl	playoutMultiLeaf

.visible .entry playoutMultiLeaf(
	.param .u64 .ptr .align 1 playoutMultiLeaf_param_0,
	.param .u64 .ptr .align 1 playoutMultiLeaf_param_1,
	.param .u64 .ptr .align 1 playoutMultiLeaf_param_2,
	.param .u64 .ptr .align 1 playoutMultiLeaf_param_3,
	.param .u64 .ptr .align 1 playoutMultiLeaf_param_4,
	.param .u64 .ptr .align 1 playoutMultiLeaf_param_5,
	.param .u64 .ptr .align 1 playoutMultiLeaf_param_6
)
{
	.local .align 4 .b8 	__local_depot0[324];
	.reg .b64 	%SP;
	.reg .b64 	%SPL;
	.reg .pred 	%p<227>;
	.reg .b32 	%r<274>;
	.reg .b32 	%f<3>;
	.reg .b64 	%rd<121>;

	mov.u64 	%SPL, __local_depot0;
	ld.param.u64 	%rd23, [playoutMultiLeaf_param_1];
	ld.param.u64 	%rd26, [playoutMultiLeaf_param_2];
	ld.param.u64 	%rd27, [playoutMultiLeaf_param_3];
	ld.param.u64 	%rd24, [playoutMultiLeaf_param_4];
	ld.param.u64 	%rd25, [playoutMultiLeaf_param_5];
	ld.param.u64 	%rd28, [playoutMultiLeaf_param_6];
	cvta.to.global.u64 	%rd1, %rd26;
	cvta.to.global.u64 	%rd2, %rd28;
	cvta.to.global.u64 	%rd29, %rd27;
	add.u64 	%rd3, %SPL, 0;
	ld.global.u32 	%r1, [%rd29];
	mul.lo.s32 	%r2, %r1, %r1;
	setp.eq.s32 	%p4, %r1, 0;
	@%p4 bra 	$L__BB0_7;
	max.u32 	%r3, %r2, 1;
	and.b32  	%r4, %r3, 3;
	setp.lt.u32 	%p5, %r2, 4;
	mov.b32 	%r236, 0;
	@%p5 bra 	$L__BB0_4;
	and.b32  	%r236, %r3, -4;
	neg.s32 	%r235, %r236;
	add.s64 	%rd118, %rd1, 8;
	add.s64 	%rd117, %rd3, 8;
$L__BB0_3:
	ld.global.u32 	%r104, [%rd118+-8];
	st.local.u32 	[%rd117+-8], %r104;
	ld.global.u32 	%r105, [%rd118+-4];
	st.local.u32 	[%rd117+-4], %r105;
	ld.global.u32 	%r106, [%rd118];
	st.local.u32 	[%rd117], %r106;
	ld.global.u32 	%r107, [%rd118+4];
	st.local.u32 	[%rd117+4], %r107;
	add.s32 	%r235, %r235, 4;
	add.s64 	%rd118, %rd118, 16;
	add.s64 	%rd117, %rd117, 16;
	setp.ne.s32 	%p6, %r235, 0;
	@%p6 bra 	$L__BB0_3;
$L__BB0_4:
	setp.eq.s32 	%p7, %r4, 0;
	@%p7 bra 	$L__BB0_7;
	mul.wide.u32 	%rd31, %r236, 4;
	add.s64 	%rd120, %rd3, %rd31;
	add.s64 	%rd119, %rd1, %rd31;
	neg.s32 	%r237, %r4;
$L__BB0_6:
	.pragma "nounroll";
	ld.global.u32 	%r108, [%rd119];
	st.local.u32 	[%rd120], %r108;
	add.s64 	%rd120, %rd120, 4;
	add.s64 	%rd119, %rd119, 4;
	add.s32 	%r237, %r237, 1;
	setp.ne.s32 	%p8, %r237, 0;
	@%p8 bra 	$L__BB0_6;
$L__BB0_7:
	cvta.to.global.u64 	%rd32, %rd24;
	ld.global.u32 	%r13, [%rd32];
	mov.u32 	%r14, %ctaid.x;
	cvta.to.global.u64 	%rd33, %rd25;
	mul.wide.u32 	%rd34, %r14, 4;
	add.s64 	%rd35, %rd33, %rd34;
	ld.global.u32 	%r110, [%rd35];
	mul.wide.s32 	%rd36, %r110, 4;
	add.s64 	%rd37, %rd3, %rd36;
	st.local.u32 	[%rd37], %r13;
	setp.eq.s32 	%p9, %r13, 1;
	selp.b32 	%r239, 2, 1, %p9;
	cvta.to.global.u64 	%rd38, %rd23;
	ld.global.u32 	%r16, [%rd38];
	mov.u32 	%r111, %ntid.x;
	div.u32 	%r112, %r16, %r111;
	mov.u32 	%r113, %tid.x;
	mad.lo.s32 	%r17, %r112, %r14, %r113;
	max.u32 	%r18, %r2, 1;
	mov.b32 	%r238, 0;
$L__BB0_8:
	ld.param.u64 	%rd116, [playoutMultiLeaf_param_0];
	add.s32 	%r238, %r238, 1;
	add.s32 	%r114, %r238, %r17;
	rem.u32 	%r115, %r114, %r16;
	cvta.to.global.u64 	%rd39, %rd116;
	mul.wide.u32 	%rd40, %r115, 4;
	add.s64 	%rd41, %rd39, %rd40;
	ld.global.u32 	%r22, [%rd41];
	mul.wide.s32 	%rd42, %r22, 4;
	add.s64 	%rd16, %rd3, %rd42;
	ld.local.u32 	%r116, [%rd16];
	setp.ne.s32 	%p10, %r116, 0;
	@%p10 bra 	$L__BB0_8;
	st.local.u32 	[%rd16], %r239;
	div.s32 	%r24, %r22, %r1;
	mul.lo.s32 	%r118, %r24, %r1;
	sub.s32 	%r23, %r22, %r118;
	add.s32 	%r119, %r23, 4;
	add.s32 	%r25, %r24, 4;
	setp.gt.s32 	%p11, %r23, -5;
	setp.lt.s32 	%p12, %r119, %r1;
	and.pred  	%p13, %p11, %p12;
	setp.gt.s32 	%p14, %r24, -5;
	setp.lt.s32 	%p15, %r25, %r1;
	and.pred  	%p16, %p14, %p15;
	and.pred  	%p18, %p13, %p16;
	mov.b32 	%r241, 0;
	not.pred 	%p19, %p18;
	@%p19 bra 	$L__BB0_11;
	mul.lo.s32 	%r120, %r25, %r1;
	cvt.s64.s32 	%rd43, %r120;
	cvt.s64.s32 	%rd44, %r23;
	add.s64 	%rd45, %rd43, %rd44;
	shl.b64 	%rd46, %rd45, 2;
	add.s64 	%rd47, %rd3, %rd46;
	ld.local.u32 	%r121, [%rd47+16];
	setp.eq.s32 	%p20, %r121, %r239;
	selp.u32 	%r241, 1, 0, %p20;
$L__BB0_11:
	add.s32 	%r122, %r23, 3;
	add.s32 	%r123, %r24, 3;
	setp.gt.s32 	%p21, %r23, -4;
	setp.lt.s32 	%p22, %r122, %r1;
	and.pred  	%p23, %p21, %p22;
	setp.gt.s32 	%p24, %r24, -4;
	setp.lt.s32 	%p25, %r123, %r1;
	and.pred  	%p1, %p24, %p25;
	and.pred  	%p26, %p23, %p1;
	mul.lo.s32 	%r124, %r123, %r1;
	cvt.s64.s32 	%rd17, %r23;
	cvt.s64.s32 	%rd48, %r124;
	add.s64 	%rd49, %rd48, %rd17;
	shl.b64 	%rd50, %rd49, 2;
	add.s64 	%rd18, %rd3, %rd50;
	not.pred 	%p27, %p26;
	@%p27 bra 	$L__BB0_13;
	ld.local.u32 	%r125, [%rd18+12];
	setp.eq.s32 	%p28, %r125, %r239;
	add.s32 	%r126, %r241, 1;
	selp.b32 	%r241, %r126, 0, %p28;
$L__BB0_13:
	add.s32 	%r127, %r23, 2;
	add.s32 	%r128, %r24, 2;
	setp.gt.s32 	%p29, %r23, -3;
	setp.lt.s32 	%p30, %r127, %r1;
	and.pred  	%p31, %p29, %p30;
	setp.gt.s32 	%p32, %r24, -3;
	setp.lt.s32 	%p33, %r128, %r1;
	and.pred  	%p2, %p32, %p33;
	and.pred  	%p34, %p31, %p2;
	mul.lo.s32 	%r129, %r128, %r1;
	cvt.s64.s32 	%rd51, %r129;
	add.s64 	%rd52, %rd51, %rd17;
	shl.b64 	%rd53, %rd52, 2;
	add.s64 	%rd19, %rd3, %rd53;
	not.pred 	%p35, %p34;
	@%p35 bra 	$L__BB0_15;
	ld.local.u32 	%r130, [%rd19+8];
	setp.eq.s32 	%p36, %r130, %r239;
	add.s32 	%r131, %r241, 1;
	selp.b32 	%r241, %r131, 0, %p36;
$L__BB0_15:
	add.s32 	%r132, %r23, 1;
	add.s32 	%r32, %r24, 1;
	setp.gt.s32 	%p37, %r23, -2;
	setp.lt.s32 	%p38, %r132, %r1;
	and.pred  	%p39, %p37, %p38;
	setp.gt.s32 	%p40, %r24, -2;
	setp.lt.s32 	%p41, %r32, %r1;
	and.pred  	%p3, %p40, %p41;
	and.pred  	%p42, %p39, %p3;
	not.pred 	%p43, %p42;
	@%p43 bra 	$L__BB0_17;
	mul.lo.s32 	%r133, %r32, %r1;
	cvt.s64.s32 	%rd54, %r133;
	add.s64 	%rd55, %rd54, %rd17;
	shl.b64 	%rd56, %rd55, 2;
	add.s64 	%rd57, %rd3, %rd56;
	ld.local.u32 	%r134, [%rd57+4];
	setp.eq.s32 	%p44, %r134, %r239;
	add.s32 	%r135, %r241, 1;
	selp.b32 	%r241, %r135, 0, %p44;
$L__BB0_17:
	or.b32  	%r35, %r23, %r1;
	setp.ge.s32 	%p45, %r24, %r1;
	or.b32  	%r136, %r35, %r24;
	setp.lt.s32 	%p46, %r136, 0;
	add.s32 	%r37, %r118, %r23;
	mul.wide.s32 	%rd58, %r37, 4;
	add.s64 	%rd20, %rd3, %rd58;
	or.pred  	%p47, %p46, %p45;
	@%p47 bra 	$L__BB0_19;
	ld.local.u32 	%r137, [%rd20];
	setp.eq.s32 	%p48, %r137, %r239;
	add.s32 	%r138, %r241, 1;
	selp.b32 	%r241, %r138, 0, %p48;
	setp.eq.s32 	%p49, %r241, 5;
	mov.u32 	%r273, %r239;
	@%p49 bra 	$L__BB0_93;
$L__BB0_19:
	setp.gt.s32 	%p50, %r1, -1;
	setp.gt.s32 	%p51, %r23, 0;
	and.pred  	%p52, %p51, %p50;
	setp.gt.s32 	%p53, %r24, 0;
	setp.le.s32 	%p54, %r24, %r1;
	and.pred  	%p55, %p53, %p54;
	and.pred  	%p56, %p52, %p55;
	not.pred 	%p57, %p56;
	@%p57 bra 	$L__BB0_22;
	add.s32 	%r140, %r24, -1;
	mad.lo.s32 	%r141, %r140, %r1, %r23;
	add.s32 	%r142, %r141, -1;
	mul.wide.u32 	%rd59, %r142, 4;
	add.s64 	%rd60, %rd3, %rd59;
	ld.local.u32 	%r143, [%rd60];
	setp.eq.s32 	%p58, %r143, %r239;
	add.s32 	%r241, %r241, 1;
	selp.b32 	%r139, %r241, 0, %p58;
	setp.eq.s32 	%p59, %r139, 0;
	@%p59 bra 	$L__BB0_29;
	setp.eq.s32 	%p60, %r139, 5;
	mov.u32 	%r273, %r239;
	@%p60 bra 	$L__BB0_93;
$L__BB0_22:
	add.s32 	%r144, %r23, -2;
	add.s32 	%r42, %r24, -2;
	setp.gt.s32 	%p61, %r23, 1;
	setp.lt.s32 	%p62, %r144, %r1;
	and.pred  	%p63, %p61, %p62;
	setp.gt.s32 	%p64, %r24, 1;
	setp.lt.s32 	%p65, %r42, %r1;
	and.pred  	%p66, %p64, %p65;
	and.pred  	%p67, %p63, %p66;
	not.pred 	%p68, %p67;
	@%p68 bra 	$L__BB0_25;
	mul.lo.s32 	%r146, %r42, %r1;
	cvt.s64.s32 	%rd61, %r146;
	cvt.u64.u32 	%rd62, %r23;
	add.s64 	%rd63, %rd61, %rd62;
	shl.b64 	%rd64, %rd63, 2;
	add.s64 	%rd65, %rd3, %rd64;
	ld.local.u32 	%r147, [%rd65+-8];
	setp.eq.s32 	%p69, %r147, %r239;
	add.s32 	%r241, %r241, 1;
	selp.b32 	%r145, %r241, 0, %p69;
	setp.eq.s32 	%p70, %r145, 0;
	@%p70 bra 	$L__BB0_29;
	setp.eq.s32 	%p71, %r145, 5;
	mov.u32 	%r273, %r239;
	@%p71 bra 	$L__BB0_93;
$L__BB0_25:
	add.s32 	%r148, %r23, -3;
	add.s32 	%r45, %r24, -3;
	setp.gt.s32 	%p72, %r23, 2;
	setp.lt.s32 	%p73, %r148, %r1;
	and.pred  	%p74, %p72, %p73;
	setp.gt.s32 	%p75, %r24, 2;
	setp.lt.s32 	%p76, %r45, %r1;
	and.pred  	%p77, %p75, %p76;
	and.pred  	%p78, %p74, %p77;
	not.pred 	%p79, %p78;
	@%p79 bra 	$L__BB0_28;
	mul.lo.s32 	%r150, %r45, %r1;
	cvt.s64.s32 	%rd66, %r150;
	cvt.u64.u32 	%rd67, %r23;
	add.s64 	%rd68, %rd66, %rd67;
	shl.b64 	%rd69, %rd68, 2;
	add.s64 	%rd70, %rd3, %rd69;
	ld.local.u32 	%r151, [%rd70+-12];
	setp.eq.s32 	%p80, %r151, %r239;
	add.s32 	%r241, %r241, 1;
	selp.b32 	%r149, %r241, 0, %p80;
	setp.eq.s32 	%p81, %r149, 0;
	@%p81 bra 	$L__BB0_29;
	setp.eq.s32 	%p82, %r149, 5;
	mov.u32 	%r273, %r239;
	@%p82 bra 	$L__BB0_93;
$L__BB0_28:
	setp.eq.s32 	%p83, %r241, 5;
	mov.u32 	%r273, %r239;
	@%p83 bra 	$L__BB0_93;
$L__BB0_29:
	add.s32 	%r48, %r24, -4;
	setp.gt.s32 	%p84, %r24, 3;
	setp.lt.s32 	%p85, %r48, %r1;
	and.pred  	%p86, %p84, %p85;
	setp.gt.s32 	%p87, %r23, -5;
	setp.lt.s32 	%p88, %r119, %r1;
	and.pred  	%p89, %p87, %p88;
	and.pred  	%p90, %p89, %p86;
	mov.b32 	%r249, 0;
	not.pred 	%p91, %p90;
	@%p91 bra 	$L__BB0_31;
	mul.lo.s32 	%r154, %r48, %r1;
	cvt.s64.s32 	%rd71, %r154;
	add.s64 	%rd72, %rd71, %rd17;
	shl.b64 	%rd73, %rd72, 2;
	add.s64 	%rd74, %rd3, %rd73;
	ld.local.u32 	%r155, [%rd74+16];
	setp.eq.s32 	%p92, %r155, %r239;
	selp.u32 	%r249, 1, 0, %p92;
$L__BB0_31:
	add.s32 	%r51, %r24, -3;
	setp.gt.s32 	%p93, %r24, 2;
	setp.lt.s32 	%p94, %r51, %r1;
	and.pred  	%p95, %p93, %p94;
	setp.gt.s32 	%p96, %r23, -4;
	setp.lt.s32 	%p97, %r122, %r1;
	and.pred  	%p98, %p96, %p97;
	and.pred  	%p99, %p98, %p95;
	not.pred 	%p100, %p99;
	@%p100 bra 	$L__BB0_33;
	mul.lo.s32 	%r157, %r51, %r1;
	cvt.s64.s32 	%rd75, %r157;
	add.s64 	%rd76, %rd75, %rd17;
	shl.b64 	%rd77, %rd76, 2;
	add.s64 	%rd78, %rd3, %rd77;
	ld.local.u32 	%r158, [%rd78+12];
	setp.eq.s32 	%p101, %r158, %r239;
	add.s32 	%r159, %r249, 1;
	selp.b32 	%r249, %r159, 0, %p101;
$L__BB0_33:
	add.s32 	%r54, %r24, -2;
	setp.gt.s32 	%p102, %r24, 1;
	setp.lt.s32 	%p103, %r54, %r1;
	and.pred  	%p104, %p102, %p103;
	setp.gt.s32 	%p105, %r23, -3;
	add.s32 	%r160, %r23, 2;
	setp.lt.s32 	%p106, %r160, %r1;
	and.pred  	%p107, %p105, %p106;
	and.pred  	%p108, %p107, %p104;
	not.pred 	%p109, %p108;
	@%p109 bra 	$L__BB0_35;
	mul.lo.s32 	%r161, %r54, %r1;
	cvt.s64.s32 	%rd79, %r161;
	add.s64 	%rd80, %rd79, %rd17;
	shl.b64 	%rd81, %rd80, 2;
	add.s64 	%rd82, %rd3, %rd81;
	ld.local.u32 	%r162, [%rd82+8];
	setp.eq.s32 	%p110, %r162, %r239;
	add.s32 	%r163, %r249, 1;
	selp.b32 	%r249, %r163, 0, %p110;
$L__BB0_35:
	setp.gt.s32 	%p111, %r24, 0;
	setp.le.s32 	%p112, %r24, %r1;
	and.pred  	%p113, %p111, %p112;
	setp.gt.s32 	%p114, %r23, -2;
	add.s32 	%r164, %r23, 1;
	setp.lt.s32 	%p115, %r164, %r1;
	and.pred  	%p116, %p114, %p115;
	and.pred  	%p117, %p116, %p113;
	not.pred 	%p118, %p117;
	@%p118 bra 	$L__BB0_37;
	add.s32 	%r165, %r24, -1;
	mul.lo.s32 	%r166, %r165, %r1;
	cvt.s64.s32 	%rd83, %r166;
	add.s64 	%rd84, %rd83, %rd17;
	shl.b64 	%rd85, %rd84, 2;
	add.s64 	%rd86, %rd3, %rd85;
	ld.local.u32 	%r167, [%rd86+4];
	setp.eq.s32 	%p119, %r167, %r239;
	add.s32 	%r168, %r249, 1;
	selp.b32 	%r249, %r168, 0, %p119;
$L__BB0_37:
	or.b32  	%r169, %r35, %r24;
	setp.lt.s32 	%p120, %r169, 0;
	setp.ge.s32 	%p121, %r24, %r1;
	or.pred  	%p122, %p120, %p121;
	@%p122 bra 	$L__BB0_39;
	ld.local.u32 	%r170, [%rd20];
	setp.eq.s32 	%p123, %r170, %r239;
	add.s32 	%r171, %r249, 1;
	selp.b32 	%r249, %r171, 0, %p123;
	setp.eq.s32 	%p124, %r249, 5;
	mov.u32 	%r273, %r239;
	@%p124 bra 	$L__BB0_93;
$L__BB0_39:
	setp.gt.s32 	%p125, %r23, 0;
	setp.gt.s32 	%p126, %r1, -1;
	and.pred  	%p127, %p125, %p126;
	and.pred  	%p128, %p127, %p3;
	not.pred 	%p129, %p128;
	@%p129 bra 	$L__BB0_42;
	mad.lo.s32 	%r173, %r32, %r1, %r23;
	add.s32 	%r174, %r173, -1;
	mul.wide.u32 	%rd87, %r174, 4;
	add.s64 	%rd88, %rd3, %rd87;
	ld.local.u32 	%r175, [%rd88];
	setp.eq.s32 	%p130, %r175, %r239;
	add.s32 	%r249, %r249, 1;
	selp.b32 	%r172, %r249, 0, %p130;
	setp.eq.s32 	%p131, %r172, 0;
	@%p131 bra 	$L__BB0_49;
	setp.eq.s32 	%p132, %r172, 5;
	mov.u32 	%r273, %r239;
	@%p132 bra 	$L__BB0_93;
$L__BB0_42:
	add.s32 	%r176, %r23, -2;
	setp.gt.s32 	%p133, %r23, 1;
	setp.lt.s32 	%p134, %r176, %r1;
	and.pred  	%p135, %p133, %p134;
	and.pred  	%p136, %p135, %p2;
	not.pred 	%p137, %p136;
	@%p137 bra 	$L__BB0_45;
	add.s32 	%r178, %r24, 2;
	mul.lo.s32 	%r179, %r178, %r1;
	cvt.s64.s32 	%rd89, %r179;
	add.s64 	%rd90, %rd89, %rd17;
	shl.b64 	%rd91, %rd90, 2;
	add.s64 	%rd92, %rd3, %rd91;
	ld.local.u32 	%r180, [%rd92+-8];
	setp.eq.s32 	%p138, %r180, %r239;
	add.s32 	%r249, %r249, 1;
	selp.b32 	%r177, %r249, 0, %p138;
	setp.eq.s32 	%p139, %r177, 0;
	@%p139 bra 	$L__BB0_49;
	setp.eq.s32 	%p140, %r177, 5;
	mov.u32 	%r273, %r239;
	@%p140 bra 	$L__BB0_93;
$L__BB0_45:
	add.s32 	%r181, %r23, -3;
	setp.gt.s32 	%p141, %r23, 2;
	setp.lt.s32 	%p142, %r181, %r1;
	and.pred  	%p143, %p141, %p142;
	and.pred  	%p144, %p143, %p1;
	not.pred 	%p145, %p144;
	@%p145 bra 	$L__BB0_48;
	ld.local.u32 	%r183, [%rd18+-12];
	setp.eq.s32 	%p146, %r183, %r239;
	add.s32 	%r249, %r249, 1;
	selp.b32 	%r182, %r249, 0, %p146;
	setp.eq.s32 	%p147, %r182, 0;
	@%p147 bra 	$L__BB0_49;
	setp.eq.s32 	%p148, %r182, 5;
	mov.u32 	%r273, %r239;
	@%p148 bra 	$L__BB0_93;
$L__BB0_48:
	setp.eq.s32 	%p149, %r249, 5;
	mov.u32 	%r273, %r239;
	@%p149 bra 	$L__BB0_93;
$L__BB0_49:
	add.s32 	%r185, %r23, -4;
	setp.lt.s32 	%p150, %r23, 4;
	setp.ge.s32 	%p151, %r185, %r1;
	cvt.s64.s32 	%rd93, %r118;
	add.s64 	%rd94, %rd17, %rd93;
	shl.b64 	%rd95, %rd94, 2;
	add.s64 	%rd21, %rd3, %rd95;
	mov.b32 	%r257, 0;
	or.pred  	%p152, %p150, %p151;
	@%p152 bra 	$L__BB0_51;
	ld.local.u32 	%r186, [%rd21+-16];
	setp.eq.s32 	%p153, %r186, %r239;
	selp.u32 	%r257, 1, 0, %p153;
$L__BB0_51:
	add.s32 	%r187, %r23, -3;
	setp.lt.s32 	%p154, %r23, 3;
	setp.ge.s32 	%p155, %r187, %r1;
	or.pred  	%p156, %p154, %p155;
	@%p156 bra 	$L__BB0_53;
	ld.local.u32 	%r188, [%rd21+-12];
	setp.eq.s32 	%p157, %r188, %r239;
	add.s32 	%r189, %r257, 1;
	selp.b32 	%r257, %r189, 0, %p157;
$L__BB0_53:
	add.s32 	%r190, %r23, -2;
	setp.lt.s32 	%p158, %r23, 2;
	setp.ge.s32 	%p159, %r190, %r1;
	or.pred  	%p160, %p158, %p159;
	@%p160 bra 	$L__BB0_55;
	ld.local.u32 	%r191, [%rd21+-8];
	setp.eq.s32 	%p161, %r191, %r239;
	add.s32 	%r192, %r257, 1;
	selp.b32 	%r257, %r192, 0, %p161;
$L__BB0_55:
	setp.lt.s32 	%p162, %r23, 1;
	setp.lt.s32 	%p163, %r1, 0;
	or.pred  	%p164, %p162, %p163;
	@%p164 bra 	$L__BB0_57;
	ld.local.u32 	%r193, [%rd21+-4];
	setp.eq.s32 	%p165, %r193, %r239;
	add.s32 	%r194, %r257, 1;
	selp.b32 	%r257, %r194, 0, %p165;
$L__BB0_57:
	setp.lt.s32 	%p166, %r35, 0;
	@%p166 bra 	$L__BB0_59;
	ld.local.u32 	%r195, [%rd20];
	setp.eq.s32 	%p167, %r195, %r239;
	add.s32 	%r196, %r257, 1;
	selp.b32 	%r257, %r196, 0, %p167;
	setp.eq.s32 	%p168, %r257, 5;
	mov.u32 	%r273, %r239;
	@%p168 bra 	$L__BB0_93;
$L__BB0_59:
	setp.lt.s32 	%p169, %r23, -1;
	setp.ge.s32 	%p170, %r164, %r1;
	or.pred  	%p171, %p169, %p170;
	@%p171 bra 	$L__BB0_62;
	ld.local.u32 	%r199, [%rd21+4];
	setp.eq.s32 	%p172, %r199, %r239;
	add.s32 	%r257, %r257, 1;
	selp.b32 	%r198, %r257, 0, %p172;
	setp.eq.s32 	%p173, %r198, 0;
	@%p173 bra 	$L__BB0_69;
	setp.eq.s32 	%p174, %r198, 5;
	mov.u32 	%r273, %r239;
	@%p174 bra 	$L__BB0_93;
$L__BB0_62:
	setp.lt.s32 	%p175, %r23, -2;
	setp.ge.s32 	%p176, %r160, %r1;
	or.pred  	%p177, %p175, %p176;
	@%p177 bra 	$L__BB0_65;
	ld.local.u32 	%r202, [%rd21+8];
	setp.eq.s32 	%p178, %r202, %r239;
	add.s32 	%r257, %r257, 1;
	selp.b32 	%r201, %r257, 0, %p178;
	setp.eq.s32 	%p179, %r201, 0;
	@%p179 bra 	$L__BB0_69;
	setp.eq.s32 	%p180, %r201, 5;
	mov.u32 	%r273, %r239;
	@%p180 bra 	$L__BB0_93;
$L__BB0_65:
	setp.lt.s32 	%p181, %r23, -3;
	add.s32 	%r203, %r23, 3;
	setp.ge.s32 	%p182, %r203, %r1;
	or.pred  	%p183, %p181, %p182;
	@%p183 bra 	$L__BB0_68;
	ld.local.u32 	%r205, [%rd21+12];
	setp.eq.s32 	%p184, %r205, %r239;
	add.s32 	%r257, %r257, 1;
	selp.b32 	%r204, %r257, 0, %p184;
	setp.eq.s32 	%p185, %r204, 0;
	@%p185 bra 	$L__BB0_69;
	setp.eq.s32 	%p186, %r204, 5;
	mov.u32 	%r273, %r239;
	@%p186 bra 	$L__BB0_93;
$L__BB0_68:
	setp.eq.s32 	%p187, %r257, 5;
	mov.u32 	%r273, %r239;
	@%p187 bra 	$L__BB0_93;
$L__BB0_69:
	setp.lt.s32 	%p188, %r24, 4;
	setp.ge.s32 	%p189, %r48, %r1;
	mov.b32 	%r265, 0;
	or.pred  	%p190, %p188, %p189;
	@%p190 bra 	$L__BB0_71;
	mad.lo.s32 	%r207, %r48, %r1, %r23;
	mul.wide.s32 	%rd96, %r207, 4;
	add.s64 	%rd97, %rd3, %rd96;
	ld.local.u32 	%r208, [%rd97];
	setp.eq.s32 	%p191, %r208, %r239;
	selp.u32 	%r265, 1, 0, %p191;
$L__BB0_71:
	setp.lt.s32 	%p192, %r24, 3;
	add.s32 	%r209, %r24, -3;
	setp.ge.s32 	%p193, %r209, %r1;
	or.pred  	%p194, %p192, %p193;
	@%p194 bra 	$L__BB0_73;
	mad.lo.s32 	%r210, %r1, -3, %r37;
	mul.wide.s32 	%rd98, %r210, 4;
	add.s64 	%rd99, %rd3, %rd98;
	ld.local.u32 	%r211, [%rd99];
	setp.eq.s32 	%p195, %r211, %r239;
	add.s32 	%r212, %r265, 1;
	selp.b32 	%r265, %r212, 0, %p195;
$L__BB0_73:
	setp.lt.s32 	%p196, %r24, 2;
	setp.ge.s32 	%p197, %r54, %r1;
	or.pred  	%p198, %p196, %p197;
	@%p198 bra 	$L__BB0_75;
	mad.lo.s32 	%r213, %r54, %r1, %r23;
	mul.wide.s32 	%rd100, %r213, 4;
	add.s64 	%rd101, %rd3, %rd100;
	ld.local.u32 	%r214, [%rd101];
	setp.eq.s32 	%p199, %r214, %r239;
	add.s32 	%r215, %r265, 1;
	selp.b32 	%r265, %r215, 0, %p199;
$L__BB0_75:
	setp.lt.s32 	%p200, %r24, 1;
	setp.gt.s32 	%p201, %r24, %r1;
	or.pred  	%p202, %p200, %p201;
	@%p202 bra 	$L__BB0_77;
	sub.s32 	%r216, %r118, %r1;
	add.s32 	%r217, %r216, %r23;
	mul.wide.s32 	%rd102, %r217, 4;
	add.s64 	%rd103, %rd3, %rd102;
	ld.local.u32 	%r218, [%rd103];
	setp.eq.s32 	%p203, %r218, %r239;
	add.s32 	%r219, %r265, 1;
	selp.b32 	%r265, %r219, 0, %p203;
$L__BB0_77:
	setp.ge.s32 	%p204, %r24, %r1;
	setp.lt.s32 	%p205, %r24, 0;
	or.pred  	%p206, %p205, %p204;
	@%p206 bra 	$L__BB0_79;
	ld.local.u32 	%r220, [%rd20];
	setp.eq.s32 	%p207, %r220, %r239;
	add.s32 	%r221, %r265, 1;
	selp.b32 	%r265, %r221, 0, %p207;
	setp.eq.s32 	%p208, %r265, 5;
	mov.u32 	%r273, %r239;
	@%p208 bra 	$L__BB0_93;
$L__BB0_79:
	not.pred 	%p209, %p3;
	@%p209 bra 	$L__BB0_82;
	add.s32 	%r223, %r37, %r1;
	mul.wide.s32 	%rd104, %r223, 4;
	add.s64 	%rd105, %rd3, %rd104;
	ld.local.u32 	%r224, [%rd105];
	setp.eq.s32 	%p210, %r224, %r239;
	add.s32 	%r265, %r265, 1;
	selp.b32 	%r222, %r265, 0, %p210;
	setp.eq.s32 	%p211, %r222, 0;
	@%p211 bra 	$L__BB0_89;
	setp.eq.s32 	%p212, %r222, 5;
	mov.u32 	%r273, %r239;
	@%p212 bra 	$L__BB0_93;
$L__BB0_82:
	not.pred 	%p213, %p2;
	@%p213 bra 	$L__BB0_85;
	shl.b32 	%r226, %r1, 1;
	add.s32 	%r227, %r37, %r226;
	mul.wide.s32 	%rd106, %r227, 4;
	add.s64 	%rd107, %rd3, %rd106;
	ld.local.u32 	%r228, [%rd107];
	setp.eq.s32 	%p214, %r228, %r239;
	add.s32 	%r265, %r265, 1;
	selp.b32 	%r225, %r265, 0, %p214;
	setp.eq.s32 	%p215, %r225, 0;
	@%p215 bra 	$L__BB0_89;
	setp.eq.s32 	%p216, %r225, 5;
	mov.u32 	%r273, %r239;
	@%p216 bra 	$L__BB0_93;
$L__BB0_85:
	not.pred 	%p217, %p1;
	@%p217 bra 	$L__BB0_88;
	mad.lo.s32 	%r230, %r1, 3, %r37;
	mul.wide.s32 	%rd108, %r230, 4;
	add.s64 	%rd109, %rd3, %rd108;
	ld.local.u32 	%r231, [%rd109];
	setp.eq.s32 	%p218, %r231, %r239;
	add.s32 	%r265, %r265, 1;
	selp.b32 	%r229, %r265, 0, %p218;
	setp.eq.s32 	%p219, %r229, 0;
	@%p219 bra 	$L__BB0_89;
	setp.eq.s32 	%p220, %r229, 5;
	mov.u32 	%r273, %r239;
	@%p220 bra 	$L__BB0_93;
$L__BB0_88:
	setp.eq.s32 	%p221, %r265, 5;
	mov.u32 	%r273, %r239;
	@%p221 bra 	$L__BB0_93;
$L__BB0_89:
	mov.b32 	%r272, 0;
	bra.uni 	$L__BB0_91;
$L__BB0_90:
	add.s32 	%r272, %r272, 1;
	setp.eq.s32 	%p223, %r272, %r18;
	mov.b32 	%r273, 0;
	@%p223 bra 	$L__BB0_93;
$L__BB0_91:
	mul.wide.u32 	%rd110, %r272, 4;
	add.s64 	%rd111, %rd3, %rd110;
	ld.local.u32 	%r233, [%rd111];
	setp.ne.s32 	%p222, %r233, 0;
	@%p222 bra 	$L__BB0_90;
	setp.eq.s32 	%p224, %r239, 1;
	selp.b32 	%r239, 2, 1, %p224;
	bra.uni 	$L__BB0_8;
$L__BB0_93:
	setp.ne.s32 	%p225, %r273, %r13;
	@%p225 bra 	$L__BB0_95;
	mul.wide.u32 	%rd114, %r14, 4;
	add.s64 	%rd115, %rd2, %rd114;
	atom.global.add.f32 	%f2, [%rd115], 0f3F800000;
	bra.uni 	$L__BB0_97;
$L__BB0_95:
	setp.ne.s32 	%p226, %r273, 0;
	@%p226 bra 	$L__BB0_97;
	mul.wide.u32 	%rd112, %r14, 4;
	add.s64 	%rd113, %rd2, %rd112;
	atom.global.add.f32 	%f1, [%rd113], 0f3F000000;
$L__BB0_97:
	ret;

}


// ===== COMPILED SASS (sm_100) =====

	.target	sm_100

	.elftype	@"ET_EXEC"


//--------------------- .note.nv.tkinfo           --------------------------
	.section	.note.nv.tkinfo,"",@"SHT_NOTE"
	.sectionflags	@"SHF_NOTE_NV_TKINFO"
	.tkinfo
        /*0018*/ 	.word	0x00000002
        /*0030*/ 	.string	""
        /*0030*/ 	.string	"ptxas"
        /*0030*/ 	.string	"Cuda compilation tools, release 13.0, V13.0.88"
        /*0030*/ 	.string	"Build cuda_13.0.r13.0/compiler.36424714_0"
        /*0030*/ 	.string	"-arch sm_100 -m 64 "



//--------------------- .note.nv.cuinfo           --------------------------
	.section	.note.nv.cuinfo,"",@"SHT_NOTE"
	.sectionflags	@"SHF_NOTE_NV_CUINFO"
        /*0018*/ 	.short	0x0002
        /*001a*/ 	.short	0x0064
        /*001c*/ 	.short	0x0082
	.zero		2


//--------------------- .nv.info                  --------------------------
	.section	.nv.info,"",@"SHT_CUDA_INFO"
	.align	4


	//----- nvinfo : EIATTR_REGCOUNT
	.align		4
        /*0000*/ 	.byte	0x04, 0x2f
        /*0002*/ 	.short	(.L_1 - .L_0)
	.align		4
.L_0:
        /*0004*/ 	.word	index@(playoutMultiLeaf)
        /*0008*/ 	.word	0x00000020


	//----- nvinfo : EIATTR_FRAME_SIZE
	.align		4
.L_1:
        /*000c*/ 	.byte	0x04, 0x11
        /*000e*/ 	.short	(.L_3 - .L_2)
	.align		4
.L_2:
        /*0010*/ 	.word	index@(playoutMultiLeaf)
        /*0014*/ 	.word	0x00000148


	//----- nvinfo : EIATTR_MIN_STACK_SIZE
	.align		4
.L_3:
        /*0018*/ 	.byte	0x04, 0x12
        /*001a*/ 	.short	(.L_5 - .L_4)
	.align		4
.L_4:
        /*001c*/ 	.word	index@(playoutMultiLeaf)
        /*0020*/ 	.word	0x00000148
.L_5:


//--------------------- .nv.compat                --------------------------
	.section	.nv.compat,"",@"SHT_CUDA_COMPAT_INFO"
	.align	4
        /*0000*/ 	.byte	0x02, 0x09, 0x00, 0x00, 0x02, 0x02, 0x01, 0x00, 0x02, 0x05, 0x05, 0x00, 0x03, 0x07, 0x01, 0x01
        /*0010*/ 	.byte	0x02, 0x03, 0x00, 0x00, 0x02, 0x06, 0x01, 0x00, 0x04, 0x0b, 0x08, 0x00, 0x09, 0x00, 0x00, 0x00
        /*0020*/ 	.byte	0x00, 0x00, 0x00, 0x00


//--------------------- .nv.info.playoutMultiLeaf --------------------------
	.section	.nv.info.playoutMultiLeaf,"",@"SHT_CUDA_INFO"
	.sectionflags	@""
	.align	4


	//----- nvinfo : EIATTR_CUDA_API_VERSION
	.align		4
        /*0000*/ 	.byte	0x04, 0x37
        /*0002*/ 	.short	(.L_7 - .L_6)
.L_6:
        /*0004*/ 	.word	0x00000082


	//----- nvinfo : EIATTR_KPARAM_INFO
	.align		4
.L_7:
        /*0008*/ 	.byte	0x04, 0x17
        /*000a*/ 	.short	(.L_9 - .L_8)
.L_8:
        /*000c*/ 	.word	0x00000000
        /*0010*/ 	.short	0x0006
        /*0012*/ 	.short	0x0030
        /*0014*/ 	.byte	0x00, 0xf5, 0x21, 0x00


	//----- nvinfo : EIATTR_KPARAM_INFO
	.align		4
.L_9:
        /*0018*/ 	.byte	0x04, 0x17
        /*001a*/ 	.short	(.L_11 - .L_10)
.L_10:
        /*001c*/ 	.word	0x00000000
        /*0020*/ 	.short	0x0005
        /*0022*/ 	.short	0x0028
        /*0024*/ 	.byte	0x00, 0xf5, 0x21, 0x00


	//----- nvinfo : EIATTR_KPARAM_INFO
	.align		4
.L_11:
        /*0028*/ 	.byte	0x04, 0x17
        /*002a*/ 	.short	(.L_13 - .L_12)
.L_12:
        /*002c*/ 	.word	0x00000000
        /*0030*/ 	.short	0x0004
        /*0032*/ 	.short	0x0020
        /*0034*/ 	.byte	0x00, 0xf5, 0x21, 0x00


	//----- nvinfo : EIATTR_KPARAM_INFO
	.align		4
.L_13:
        /*0038*/ 	.byte	0x04, 0x17
        /*003a*/ 	.short	(.L_15 - .L_14)
.L_14:
        /*003c*/ 	.word	0x00000000
        /*0040*/ 	.short	0x0003
        /*0042*/ 	.short	0x0018
        /*0044*/ 	.byte	0x00, 0xf5, 0x21, 0x00


	//----- nvinfo : EIATTR_KPARAM_INFO
	.align		4
.L_15:
        /*0048*/ 	.byte	0x04, 0x17
        /*004a*/ 	.short	(.L_17 - .L_16)
.L_16:
        /*004c*/ 	.word	0x00000000
        /*0050*/ 	.short	0x0002
        /*0052*/ 	.short	0x0010
        /*0054*/ 	.byte	0x00, 0xf5, 0x21, 0x00


	//----- nvinfo : EIATTR_KPARAM_INFO
	.align		4
.L_17:
        /*0058*/ 	.byte	0x04, 0x17
        /*005a*/ 	.short	(.L_19 - .L_18)
.L_18:
        /*005c*/ 	.word	0x00000000
        /*0060*/ 	.short	0x0001
        /*0062*/ 	.short	0x0008
        /*0064*/ 	.byte	0x00, 0xf5, 0x21, 0x00


	//----- nvinfo : EIATTR_KPARAM_INFO
	.align		4
.L_19:
        /*0068*/ 	.byte	0x04, 0x17
        /*006a*/ 	.short	(.L_21 - .L_20)
.L_20:
        /*006c*/ 	.word	0x00000000
        /*0070*/ 	.short	0x0000
        /*0072*/ 	.short	0x0000
        /*0074*/ 	.byte	0x00, 0xf5, 0x21, 0x00


	//----- nvinfo : EIATTR_SPARSE_MMA_MASK
	.align		4
.L_21:
        /*0078*/ 	.byte	0x03, 0x50
        /*007a*/ 	.short	0x0000


	//----- nvinfo : EIATTR_MAXREG_COUNT
	.align		4
        /*007c*/ 	.byte	0x03, 0x1b
        /*007e*/ 	.short	0x00ff


	//----- nvinfo : EIATTR_MERCURY_ISA_VERSION
	.align		4
        /*0080*/ 	.byte	0x03, 0x5f
        /*0082*/ 	.short	0x0101


	//----- nvinfo : EIATTR_VRC_CTA_INIT_COUNT
	.align		4
        /*0084*/ 	.byte	0x02, 0x4a
	.zero		1
	.zero		1


	//----- nvinfo : EIATTR_EXIT_INSTR_OFFSETS
	.align		4
        /*0088*/ 	.byte	0x04, 0x1c
        /*008a*/ 	.short	(.L_23 - .L_22)


	//   ....[0]....
.L_22:
        /*008c*/ 	.word	0x00002960


	//   ....[1]....
        /*0090*/ 	.word	0x00002980


	//   ....[2]....
        /*0094*/ 	.word	0x000029d0


	//----- nvinfo : EIATTR_CRS_STACK_SIZE
	.align		4
.L_23:
        /*0098*/ 	.byte	0x04, 0x1e
        /*009a*/ 	.short	(.L_25 - .L_24)
.L_24:
        /*009c*/ 	.word	0x00000000


	//----- nvinfo : EIATTR_CBANK_PARAM_SIZE
	.align		4
.L_25:
        /*00a0*/ 	.byte	0x03, 0x19
        /*00a2*/ 	.short	0x0038


	//----- nvinfo : EIATTR_PARAM_CBANK
	.align		4
        /*00a4*/ 	.byte	0x04, 0x0a
        /*00a6*/ 	.short	(.L_27 - .L_26)
	.align		4
.L_26:
        /*00a8*/ 	.word	index@(.nv.constant0.playoutMultiLeaf)
        /*00ac*/ 	.short	0x0380
        /*00ae*/ 	.short	0x0038


	//----- nvinfo : EIATTR_SW_WAR
	.align		4
.L_27:
        /*00b0*/ 	.byte	0x04, 0x36
        /*00b2*/ 	.short	(.L_29 - .L_28)
.L_28:
        /*00b4*/ 	.word	0x00000008
.L_29:


//--------------------- .nv.callgraph             --------------------------
	.section	.nv.callgraph,"",@"SHT_CUDA_CALLGRAPH"
	.align	4
	.sectionentsize	8
	.align		4
        /*0000*/ 	.word	0x00000000
	.align		4
        /*0004*/ 	.word	0xffffffff
	.align		4
        /*0008*/ 	.word	0x00000000
	.align		4
        /*000c*/ 	.word	0xfffffffe
	.align		4
        /*0010*/ 	.word	0x00000000
	.align		4
        /*0014*/ 	.word	0xfffffffd
	.align		4
        /*0018*/ 	.word	0x00000000
	.align		4
        /*001c*/ 	.word	0xfffffffc


//--------------------- .text.playoutMultiLeaf    --------------------------
	.section	.text.playoutMultiLeaf,"ax",@progbits
	.align	128
        .global         playoutMultiLeaf
        .type           playoutMultiLeaf,@function
        .size           playoutMultiLeaf,(.L_x_45 - playoutMultiLeaf)
        .other          playoutMultiLeaf,@"STO_CUDA_ENTRY STV_DEFAULT"
playoutMultiLeaf:
.text.playoutMultiLeaf:
[----:B------:R-:W0:Y:S08]  /*0000*/  LDC R1, c[0x0][0x37c] ;  /* 0x0000df00ff017b82 */ /* 0x000e300000000800 */
[----:B------:R-:W1:Y:S01]  /*0010*/  LDC.64 R2, c[0x0][0x398] ;  /* 0x0000e600ff027b82 */ /* 0x000e620000000a00 */
[----:B------:R-:W1:Y:S01]  /*0020*/  LDCU.64 UR6, c[0x0][0x358] ;  /* 0x00006b00ff0677ac */ /* 0x000e620008000a00 */
[----:B0-----:R-:W-:Y:S01]  /*0030*/  VIADD R1, R1, 0xfffffeb8 ;  /* 0xfffffeb801017836 */ /* 0x001fe20000000000 */
[----:B-1----:R-:W2:Y:S02]  /*0040*/  LDG.E R21, desc[UR6][R2.64] ;  /* 0x0000000602157981 */ /* 0x002ea4000c1e1900 */
[C---:B--2---:R-:W-:Y:S01]  /*0050*/  ISETP.NE.AND P0, PT, R21.reuse, RZ, PT ;  /* 0x000000ff1500720c */ /* 0x044fe20003f05270 */
[----:B------:R-:W-:-:S12]  /*0060*/  IMAD R0, R21, R21, RZ ;  /* 0x0000001515007224 */ /* 0x000fd800078e02ff */
[----:B------:R-:W-:Y:S05]  /*0070*/  @!P0 BRA `(.L_x_0) ;  /* 0x0000000400a08947 */ /* 0x000fea0003800000 */
[C---:B------:R-:W-:Y:S01]  /*0080*/  ISETP.GE.U32.AND P0, PT, R0.reuse, 0x4, PT ;  /* 0x000000040000780c */ /* 0x040fe20003f06070 */
[----:B------:R-:W-:Y:S01]  /*0090*/  IMAD.MOV.U32 R20, RZ, RZ, RZ ;  /* 0x000000ffff147224 */ /* 0x000fe200078e00ff */
[----:B------:R-:W-:-:S04]  /*00a0*/  VIMNMX.U32 R2, PT, PT, R0, 0x1, !PT ;  /* 0x0000000100027848 */ /* 0x000fc80007fe0000 */
[----:B------:R-:W-:-:S07]  /*00b0*/  LOP3.LUT R22, R2, 0x3, RZ, 0xc0, !PT ;  /* 0x0000000302167812 */ /* 0x000fce00078ec0ff */
[----:B------:R-:W-:Y:S05]  /*00c0*/  @!P0 BRA `(.L_x_1) ;  /* 0x00000004004c8947 */ /* 0x000fea0003800000 */
[----:B------:R-:W0:Y:S01]  /*00d0*/  LDCU.64 UR4, c[0x0][0x390] ;  /* 0x00007200ff0477ac */ /* 0x000e220008000a00 */
[----:B------:R-:W-:Y:S01]  /*00e0*/  LOP3.LUT R20, R2, 0xfffffffc, RZ, 0xc0, !PT ;  /* 0xfffffffc02147812 */ /* 0x000fe200078ec0ff */
[----:B------:R-:W-:-:S04]  /*00f0*/  VIADD R23, R1, 0x8 ;  /* 0x0000000801177836 */ /* 0x000fc80000000000 */
[----:B------:R-:W-:-:S05]  /*0100*/  IMAD.MOV R24, RZ, RZ, -R20 ;  /* 0x000000ffff187224 */ /* 0x000fca00078e0a14 */
[----:B------:R-:W-:Y:S01]  /*0110*/  ISETP.GE.AND P0, PT, R24, RZ, PT ;  /* 0x000000ff1800720c */ /* 0x000fe20003f06270 */
[----:B0-----:R-:W-:-:S04]  /*0120*/  UIADD3 UR4, UP0, UPT, UR4, 0x8, URZ ;  /* 0x0000000804047890 */ /* 0x001fc8000ff1e0ff */
[----:B------:R-:W-:Y:S02]  /*0130*/  UIADD3.X UR5, UPT, UPT, URZ, UR5, URZ, UP0, !UPT ;  /* 0x00000005ff057290 */ /* 0x000fe400087fe4ff */
[----:B------:R-:W-:-:S04]  /*0140*/  IMAD.U32 R2, RZ, RZ, UR4 ;  /* 0x00000004ff027e24 */ /* 0x000fc8000f8e00ff */
[----:B------:R-:W-:Y:S02]  /*0150*/  IMAD.U32 R3, RZ, RZ, UR5 ;  /* 0x00000005ff037e24 */ /* 0x000fe4000f8e00ff */
[----:B------:R-:W-:Y:S05]  /*0160*/  @P0 BRA `(.L_x_2) ;  /* 0x0000000000ec0947 */ /* 0x000fea0003800000 */
[----:B------:R-:W-:Y:S01]  /*0170*/  IMAD.MOV R4, RZ, RZ, -R24 ;  /* 0x000000ffff047224 */ /* 0x000fe200078e0a18 */
[----:B------:R-:W-:-:S04]  /*0180*/  PLOP3.LUT P0, PT, PT, PT, PT, 0x80, 0x8 ;  /* 0x000000000008781c */ /* 0x000fc80003f0f070 */
[----:B------:R-:W-:-:S13]  /*0190*/  ISETP.GT.AND P1, PT, R4, 0xc, PT ;  /* 0x0000000c0400780c */ /* 0x000fda0003f24270 */
[----:B------:R-:W-:Y:S05]  /*01a0*/  @!P1 BRA `(.L_x_3) ;  /* 0x00000000007c9947 */ /* 0x000fea0003800000 */
[----:B------:R-:W-:-:S13]  /*01b0*/  PLOP3.LUT P0, PT, PT, PT, PT, 0x8, 0x80 ;  /* 0x000000000080781c */ /* 0x000fda0003f0e170 */
.L_x_4:
[----:B------:R-:W2:Y:S04]  /*01c0*/  LDG.E R4, desc[UR6][R2.64+-0x8] ;  /* 0xfffff80602047981 */ /* 0x000ea8000c1e1900 */
[----:B------:R-:W2:Y:S04]  /*01d0*/  LDG.E R5, desc[UR6][R2.64+-0x4] ;  /* 0xfffffc0602057981 */ /* 0x000ea8000c1e1900 */
[----:B------:R-:W3:Y:S04]  /*01e0*/  LDG.E R6, desc[UR6][R2.64] ;  /* 0x0000000602067981 */ /* 0x000ee8000c1e1900 */
[----:B------:R-:W3:Y:S04]  /*01f0*/  LDG.E R7, desc[UR6][R2.64+0x4] ;  /* 0x0000040602077981 */ /* 0x000ee8000c1e1900 */
[----:B------:R-:W4:Y:S04]  /*0200*/  LDG.E R8, desc[UR6][R2.64+0x8] ;  /* 0x0000080602087981 */ /* 0x000f28000c1e1900 */
[----:B------:R-:W4:Y:S04]  /*0210*/  LDG.E R9, desc[UR6][R2.64+0xc] ;  /* 0x00000c0602097981 */ /* 0x000f28000c1e1900 */
[----:B------:R-:W5:Y:S04]  /*0220*/  LDG.E R10, desc[UR6][R2.64+0x10] ;  /* 0x00001006020a7981 */ /* 0x000f68000c1e1900 */
        /* <DEDUP_REMOVED lines=8> */
[----:B------:R0:W5:Y:S01]  /*02b0*/  LDG.E R19, desc[UR6][R2.64+0x34] ;  /* 0x0000340602137981 */ /* 0x000162000c1e1900 */
[----:B------:R-:W-:-:S05]  /*02c0*/  VIADD R24, R24, 0x10 ;  /* 0x0000001018187836 */ /* 0x000fca0000000000 */
[----:B------:R-:W-:Y:S02]  /*02d0*/  ISETP.GE.AND P1, PT, R24, -0xc, PT ;  /* 0xfffffff41800780c */ /* 0x000fe40003f26270 */
[----:B0-----:R-:W-:-:S05]  /*02e0*/  IADD3 R2, P2, PT, R2, 0x40, RZ ;  /* 0x0000004002027810 */ /* 0x001fca0007f5e0ff */
[----:B------:R-:W-:Y:S01]  /*02f0*/  IMAD.X R3, RZ, RZ, R3, P2 ;  /* 0x000000ffff037224 */ /* 0x000fe200010e0603 */
[----:B--2---:R-:W-:Y:S04]  /*0300*/  STL.64 [R23+-0x8], R4 ;  /* 0xfffff80417007387 */ /* 0x004fe80000100a00 */
[----:B---3--:R-:W-:Y:S04]  /*0310*/  STL.64 [R23], R6 ;  /* 0x0000000617007387 */ /* 0x008fe80000100a00 */
[----:B----4-:R-:W-:Y:S04]  /*0320*/  STL.64 [R23+0x8], R8 ;  /* 0x0000080817007387 */ /* 0x010fe80000100a00 */
[----:B-----5:R-:W-:Y:S04]  /*0330*/  STL.64 [R23+0x10], R10 ;  /* 0x0000100a17007387 */ /* 0x020fe80000100a00 */
[----:B------:R-:W-:Y:S04]  /*0340*/  STL.64 [R23+0x18], R12 ;  /* 0x0000180c17007387 */ /* 0x000fe80000100a00 */
[----:B------:R-:W-:Y:S04]  /*0350*/  STL.64 [R23+0x20], R14 ;  /* 0x0000200e17007387 */ /* 0x000fe80000100a00 */
[----:B------:R-:W-:Y:S04]  /*0360*/  STL.64 [R23+0x28], R16 ;  /* 0x0000281017007387 */ /* 0x000fe80000100a00 */
[----:B------:R0:W-:Y:S02]  /*0370*/  STL.64 [R23+0x30], R18 ;  /* 0x0000301217007387 */ /* 0x0001e40000100a00 */
[----:B0-----:R-:W-:Y:S01]  /*0380*/  VIADD R23, R23, 0x40 ;  /* 0x0000004017177836 */ /* 0x001fe20000000000 */
[----:B------:R-:W-:Y:S06]  /*0390*/  @!P1 BRA `(.L_x_4) ;  /* 0xfffffffc00889947 */ /* 0x000fec000383ffff */
.L_x_3:
[----:B------:R-:W-:-:S05]  /*03a0*/  IMAD.MOV R4, RZ, RZ, -R24 ;  /* 0x000000ffff047224 */ /* 0x000fca00078e0a18 */
[----:B------:R-:W-:-:S13]  /*03b0*/  ISETP.GT.AND P1, PT, R4, 0x4, PT ;  /* 0x000000040400780c */ /* 0x000fda0003f24270 */
[----:B------:R-:W-:Y:S05]  /*03c0*/  @!P1 BRA `(.L_x_5) ;  /* 0x00000000004c9947 */ /* 0x000fea0003800000 */
[----:B------:R-:W2:Y:S04]  /*03d0*/  LDG.E R4, desc[UR6][R2.64+-0x8] ;  /* 0xfffff80602047981 */ /* 0x000ea8000c1e1900 */
[----:B------:R-:W2:Y:S04]  /*03e0*/  LDG.E R5, desc[UR6][R2.64+-0x4] ;  /* 0xfffffc0602057981 */ /* 0x000ea8000c1e1900 */
[----:B------:R-:W3:Y:S04]  /*03f0*/  LDG.E R6, desc[UR6][R2.64] ;  /* 0x0000000602067981 */ /* 0x000ee8000c1e1900 */
[----:B------:R-:W3:Y:S04]  /*0400*/  LDG.E R7, desc[UR6][R2.64+0x4] ;  /* 0x0000040602077981 */ /* 0x000ee8000c1e1900 */
[----:B------:R-:W4:Y:S04]  /*0410*/  LDG.E R8, desc[UR6][R2.64+0x8] ;  /* 0x0000080602087981 */ /* 0x000f28000c1e1900 */
[----:B------:R-:W4:Y:S04]  /*0420*/  LDG.E R9, desc[UR6][R2.64+0xc] ;  /* 0x00000c0602097981 */ /* 0x000f28000c1e1900 */
[----:B------:R-:W5:Y:S04]  /*0430*/  LDG.E R10, desc[UR6][R2.64+0x10] ;  /* 0x00001006020a7981 */ /* 0x000f68000c1e1900 */
[----:B------:R0:W5:Y:S01]  /*0440*/  LDG.E R11, desc[UR6][R2.64+0x14] ;  /* 0x00001406020b7981 */ /* 0x000162000c1e1900 */
[----:B------:R-:W-:Y:S01]  /*0450*/  IADD3 R12, P1, PT, R2, 0x20, RZ ;  /* 0x00000020020c7810 */ /* 0x000fe20007f3e0ff */
[----:B------:R-:W-:Y:S01]  /*0460*/  VIADD R24, R24, 0x8 ;  /* 0x0000000818187836 */ /* 0x000fe20000000000 */
[----:B------:R-:W-:-:S03]  /*0470*/  PLOP3.LUT P0, PT, PT, PT, PT, 0x8, 0x80 ;  /* 0x000000000080781c */ /* 0x000fc60003f0e170 */
[----:B------:R-:W-:Y:S02]  /*0480*/  IMAD.X R13, RZ, RZ, R3, P1 ;  /* 0x000000ffff0d7224 */ /* 0x000fe400008e0603 */
[----:B0-----:R-:W-:Y:S02]  /*0490*/  IMAD.MOV.U32 R2, RZ, RZ, R12 ;  /* 0x000000ffff027224 */ /* 0x001fe400078e000c */
[----:B------:R-:W-:Y:S01]  /*04a0*/  IMAD.MOV.U32 R3, RZ, RZ, R13 ;  /* 0x000000ffff037224 */ /* 0x000fe200078e000d */
[----:B--2---:R-:W-:Y:S04]  /*04b0*/  STL.64 [R23+-0x8], R4 ;  /* 0xfffff80417007387 */ /* 0x004fe80000100a00 */
[----:B---3--:R-:W-:Y:S04]  /*04c0*/  STL.64 [R23], R6 ;  /* 0x0000000617007387 */ /* 0x008fe80000100a00 */
[----:B----4-:R-:W-:Y:S04]  /*04d0*/  STL.64 [R23+0x8], R8 ;  /* 0x0000080817007387 */ /* 0x010fe80000100a00 */
[----:B-----5:R0:W-:Y:S02]  /*04e0*/  STL.64 [R23+0x10], R10 ;  /* 0x0000100a17007387 */ /* 0x0201e40000100a00 */
[----:B0-----:R-:W-:-:S07]  /*04f0*/  VIADD R23, R23, 0x20 ;  /* 0x0000002017177836 */ /* 0x001fce0000000000 */
.L_x_5:
[----:B------:R-:W-:-:S13]  /*0500*/  ISETP.NE.OR P0, PT, R24, RZ, P0 ;  /* 0x000000ff1800720c */ /* 0x000fda0000705670 */
[----:B------:R-:W-:Y:S05]  /*0510*/  @!P0 BRA `(.L_x_1) ;  /* 0x0000000000388947 */ /* 0x000fea0003800000 */
.L_x_2:
[----:B------:R-:W2:Y:S04]  /*0520*/  LDG.E R4, desc[UR6][R2.64+-0x8] ;  /* 0xfffff80602047981 */ /* 0x000ea8000c1e1900 */
[----:B------:R-:W2:Y:S04]  /*0530*/  LDG.E R5, desc[UR6][R2.64+-0x4] ;  /* 0xfffffc0602057981 */ /* 0x000ea8000c1e1900 */
[----:B------:R-:W3:Y:S04]  /*0540*/  LDG.E R6, desc[UR6][R2.64] ;  /* 0x0000000602067981 */ /* 0x000ee8000c1e1900 */
[----:B------:R0:W3:Y:S01]  /*0550*/  LDG.E R7, desc[UR6][R2.64+0x4] ;  /* 0x0000040602077981 */ /* 0x0000e2000c1e1900 */
[----:B------:R-:W-:Y:S01]  /*0560*/  VIADD R24, R24, 0x4 ;  /* 0x0000000418187836 */ /* 0x000fe20000000000 */
[----:B------:R-:W-:-:S04]  /*0570*/  IADD3 R8, P1, PT, R2, 0x10, RZ ;  /* 0x0000001002087810 */ /* 0x000fc80007f3e0ff */
[----:B------:R-:W-:Y:S01]  /*0580*/  ISETP.NE.AND P0, PT, R24, RZ, PT ;  /* 0x000000ff1800720c */ /* 0x000fe20003f05270 */
[----:B------:R-:W-:Y:S02]  /*0590*/  IMAD.X R9, RZ, RZ, R3, P1 ;  /* 0x000000ffff097224 */ /* 0x000fe400008e0603 */
[----:B0-----:R-:W-:Y:S02]  /*05a0*/  IMAD.MOV.U32 R2, RZ, RZ, R8 ;  /* 0x000000ffff027224 */ /* 0x001fe400078e0008 */
[----:B------:R-:W-:Y:S01]  /*05b0*/  IMAD.MOV.U32 R3, RZ, RZ, R9 ;  /* 0x000000ffff037224 */ /* 0x000fe200078e0009 */
[----:B--2---:R-:W-:Y:S04]  /*05c0*/  STL.64 [R23+-0x8], R4 ;  /* 0xfffff80417007387 */ /* 0x004fe80000100a00 */
[----:B---3--:R0:W-:Y:S02]  /*05d0*/  STL.64 [R23], R6 ;  /* 0x0000000617007387 */ /* 0x0081e40000100a00 */
[----:B0-----:R-:W-:Y:S01]  /*05e0*/  VIADD R23, R23, 0x10 ;  /* 0x0000001017177836 */ /* 0x001fe20000000000 */
[----:B------:R-:W-:Y:S06]  /*05f0*/  @P0 BRA `(.L_x_2) ;  /* 0xfffffffc00c80947 */ /* 0x000fec000383ffff */
.L_x_1:
[----:B------:R-:W-:-:S13]  /*0600*/  ISETP.NE.AND P0, PT, R22, RZ, PT ;  /* 0x000000ff1600720c */ /* 0x000fda0003f05270 */
[----:B------:R-:W-:Y:S05]  /*0610*/  @!P0 BRA `(.L_x_0) ;  /* 0x0000000000388947 */ /* 0x000fea0003800000 */
[----:B------:R-:W0:Y:S01]  /*0620*/  LDC.64 R2, c[0x0][0x390] ;  /* 0x0000e400ff027b82 */ /* 0x000e220000000a00 */
[----:B------:R-:W-:Y:S02]  /*0630*/  IMAD.MOV R22, RZ, RZ, -R22 ;  /* 0x000000ffff167224 */ /* 0x000fe400078e0a16 */
[C---:B------:R-:W-:Y:S02]  /*0640*/  IMAD R5, R20.reuse, 0x4, R1 ;  /* 0x0000000414057824 */ /* 0x040fe400078e0201 */
[----:B0-----:R-:W-:-:S04]  /*0650*/  IMAD.WIDE.U32 R2, R20, 0x4, R2 ;  /* 0x0000000414027825 */ /* 0x001fc800078e0002 */
[----:B------:R-:W-:-:S07]  /*0660*/  IMAD.MOV.U32 R4, RZ, RZ, R2 ;  /* 0x000000ffff047224 */ /* 0x000fce00078e0002 */
.L_x_6:
[----:B------:R-:W-:-:S06]  /*0670*/  IMAD.MOV.U32 R2, RZ, RZ, R4 ;  /* 0x000000ffff027224 */ /* 0x000fcc00078e0004 */
[----:B------:R0:W2:Y:S01]  /*0680*/  LDG.E R2, desc[UR6][R2.64] ;  /* 0x0000000602027981 */ /* 0x0000a2000c1e1900 */
[----:B------:R-:W-:Y:S01]  /*0690*/  VIADD R22, R22, 0x1 ;  /* 0x0000000116167836 */ /* 0x000fe20000000000 */
[----:B------:R-:W-:-:S04]  /*06a0*/  IADD3 R4, P1, PT, R4, 0x4, RZ ;  /* 0x0000000404047810 */ /* 0x000fc80007f3e0ff */
[----:B------:R-:W-:Y:S01]  /*06b0*/  ISETP.NE.AND P0, PT, R22, RZ, PT ;  /* 0x000000ff1600720c */ /* 0x000fe20003f05270 */
[----:B0-----:R-:W-:Y:S01]  /*06c0*/  IMAD.X R3, RZ, RZ, R3, P1 ;  /* 0x000000ffff037224 */ /* 0x001fe200008e0603 */
[----:B--2---:R0:W-:Y:S02]  /*06d0*/  STL [R5], R2 ;  /* 0x0000000205007387 */ /* 0x0041e40000100800 */
[----:B0-----:R-:W-:-:S09]  /*06e0*/  VIADD R5, R5, 0x4 ;  /* 0x0000000405057836 */ /* 0x001fd20000000000 */
[----:B------:R-:W-:Y:S05]  /*06f0*/  @P0 BRA `(.L_x_6) ;  /* 0xfffffffc00dc0947 */ /* 0x000fea000383ffff */
.L_x_0:
[----:B------:R-:W0:Y:S01]  /*0700*/  LDC.64 R4, c[0x0][0x388] ;  /* 0x0000e200ff047b82 */ /* 0x000e220000000a00 */
[----:B------:R-:W1:Y:S07]  /*0710*/  S2R R19, SR_CTAID.X ;  /* 0x0000000000137919 */ /* 0x000e6e0000002500 */
[----:B------:R-:W1:Y:S01]  /*0720*/  LDC.64 R2, c[0x0][0x3a8] ;  /* 0x0000ea00ff027b82 */ /* 0x000e620000000a00 */
[----:B0-----:R-:W2:Y:S07]  /*0730*/  LDG.E R18, desc[UR6][R4.64] ;  /* 0x0000000604127981 */ /* 0x001eae000c1e1900 */
[----:B------:R-:W0:Y:S01]  /*0740*/  LDC.64 R16, c[0x0][0x3a0] ;  /* 0x0000e800ff107b82 */ /* 0x000e220000000a00 */
[----:B-1----:R-:W-:-:S06]  /*0750*/  IMAD.WIDE.U32 R2, R19, 0x4, R2 ;  /* 0x0000000413027825 */ /* 0x002fcc00078e0002 */
[----:B------:R-:W3:Y:S04]  /*0760*/  LDG.E R2, desc[UR6][R2.64] ;  /* 0x0000000602027981 */ /* 0x000ee8000c1e1900 */
[----:B0-----:R0:W4:Y:S01]  /*0770*/  LDG.E R16, desc[UR6][R16.64] ;  /* 0x0000000610107981 */ /* 0x001122000c1e1900 */
[----:B------:R-:W1:Y:S01]  /*0780*/  LDCU UR4, c[0x0][0x360] ;  /* 0x00006c00ff0477ac */ /* 0x000e620008000800 */
[----:B------:R-:W-:Y:S01]  /*0790*/  IMAD.MOV.U32 R13, RZ, RZ, 0x2 ;  /* 0x00000002ff0d7424 */ /* 0x000fe200078e00ff */
[----:B------:R-:W-:Y:S01]  /*07a0*/  BSSY.RECONVERGENT B0, `(.L_x_7) ;  /* 0x0000214000007945 */ /* 0x000fe20003800200 */
[----:B------:R-:W-:Y:S01]  /*07b0*/  VIMNMX.U32 R15, PT, PT, R0, 0x1, !PT ;  /* 0x00000001000f7848 */ /* 0x000fe20007fe0000 */
[----:B------:R-:W-:Y:S01]  /*07c0*/  IMAD.MOV.U32 R14, RZ, RZ, RZ ;  /* 0x000000ffff0e7224 */ /* 0x000fe200078e00ff */
[----:B0-----:R-:W0:Y:S01]  /*07d0*/  S2R R17, SR_TID.X ;  /* 0x0000000000117919 */ /* 0x001e220000002100 */
[----:B-1----:R-:W1:Y:S01]  /*07e0*/  I2F.U32.RP R8, UR4 ;  /* 0x0000000400087d06 */ /* 0x002e620008209000 */
[----:B------:R-:W-:-:S07]  /*07f0*/  ISETP.NE.U32.AND P2, PT, RZ, UR4, PT ;  /* 0x00000004ff007c0c */ /* 0x000fce000bf45070 */
[----:B-1----:R-:W1:Y:S02]  /*0800*/  MUFU.RCP R8, R8 ;  /* 0x0000000800087308 */ /* 0x002e640000001000 */
[----:B-1----:R-:W-:-:S06]  /*0810*/  VIADD R6, R8, 0xffffffe ;  /* 0x0ffffffe08067836 */ /* 0x002fcc0000000000 */
[----:B------:R1:W5:Y:S02]  /*0820*/  F2I.FTZ.U32.TRUNC.NTZ R7, R6 ;  /* 0x0000000600077305 */ /* 0x000364000021f000 */
[----:B-1----:R-:W-:Y:S02]  /*0830*/  IMAD.MOV.U32 R6, RZ, RZ, RZ ;  /* 0x000000ffff067224 */ /* 0x002fe400078e00ff */
[----:B-----5:R-:W-:-:S04]  /*0840*/  IMAD.MOV R5, RZ, RZ, -R7 ;  /* 0x000000ffff057224 */ /* 0x020fc800078e0a07 */
[----:B------:R-:W-:-:S04]  /*0850*/  IMAD R5, R5, UR4, RZ ;  /* 0x0000000405057c24 */ /* 0x000fc8000f8e02ff */
[----:B------:R-:W-:-:S06]  /*0860*/  IMAD.HI.U32 R7, R7, R5, R6 ;  /* 0x0000000507077227 */ /* 0x000fcc00078e0006 */
[----:B--2---:R-:W-:-:S04]  /*0870*/  IMAD.HI.U32 R4, R7, R18, RZ ;  /* 0x0000001207047227 */ /* 0x004fc800078e00ff */
[----:B------:R-:W-:-:S04]  /*0880*/  IMAD.MOV R3, RZ, RZ, -R4 ;  /* 0x000000ffff037224 */ /* 0x000fc800078e0a04 */
[----:B------:R-:W-:-:S05]  /*0890*/  IMAD R3, R3, UR4, R18 ;  /* 0x0000000403037c24 */ /* 0x000fca000f8e0212 */
[----:B------:R-:W-:-:S13]  /*08a0*/  ISETP.GE.U32.AND P0, PT, R3, UR4, PT ;  /* 0x0000000403007c0c */ /* 0x000fda000bf06070 */
[----:B------:R-:W-:Y:S02]  /*08b0*/  @P0 VIADD R3, R3, -UR4 ;  /* 0x8000000403030c36 */ /* 0x000fe40008000000 */
[----:B------:R-:W-:Y:S01]  /*08c0*/  @P0 VIADD R4, R4, 0x1 ;  /* 0x0000000104040836 */ /* 0x000fe20000000000 */
[----:B----4-:R-:W-:Y:S02]  /*08d0*/  ISETP.NE.AND P0, PT, R16, 0x1, PT ;  /* 0x000000011000780c */ /* 0x010fe40003f05270 */
[----:B------:R-:W-:Y:S01]  /*08e0*/  ISETP.GE.U32.AND P1, PT, R3, UR4, PT ;  /* 0x0000000403007c0c */ /* 0x000fe2000bf26070 */
[----:B---3--:R-:W-:Y:S01]  /*08f0*/  IMAD R3, R2, 0x4, R1 ;  /* 0x0000000402037824 */ /* 0x008fe200078e0201 */
[----:B------:R-:W-:-:S04]  /*0900*/  SEL R13, R13, 0x1, !P0 ;  /* 0x000000010d0d7807 */ /* 0x000fc80004000000 */
[----:B------:R1:W-:Y:S07]  /*0910*/  STL [R3], R16 ;  /* 0x0000001003007387 */ /* 0x0003ee0000100800 */
[----:B------:R-:W-:Y:S01]  /*0920*/  @P1 VIADD R4, R4, 0x1 ;  /* 0x0000000104041836 */ /* 0x000fe20000000000 */
[----:B------:R-:W-:-:S05]  /*0930*/  @!P2 LOP3.LUT R4, RZ, UR4, RZ, 0x33, !PT ;  /* 0x00000004ff04ac12 */ /* 0x000fca000f8e33ff */
[----:B01----:R-:W-:-:S07]  /*0940*/  IMAD R17, R4, R19, R17 ;  /* 0x0000001304117224 */ /* 0x003fce00078e0211 */
.L_x_42:
[----:B------:R-:W-:Y:S01]  /*0950*/  BSSY.RECONVERGENT B1, `(.L_x_8) ;  /* 0x000001b000017945 */ /* 0x000fe20003800200 */
.L_x_9:
[----:B------:R-:W0:Y:S01]  /*0960*/  I2F.U32.RP R0, R18 ;  /* 0x0000001200007306 */ /* 0x000e220000209000 */
[----:B------:R-:W-:Y:S01]  /*0970*/  IMAD.MOV R5, RZ, RZ, -R18 ;  /* 0x000000ffff057224 */ /* 0x000fe200078e0a12 */
[----:B------:R-:W-:Y:S01]  /*0980*/  ISETP.NE.U32.AND P1, PT, R18, RZ, PT ;  /* 0x000000ff1200720c */ /* 0x000fe20003f25070 */
[----:B------:R-:W-:-:S05]  /*0990*/  VIADD R14, R14, 0x1 ;  /* 0x000000010e0e7836 */ /* 0x000fca0000000000 */
[----:B0-----:R-:W0:Y:S02]  /*09a0*/  MUFU.RCP R0, R0 ;  /* 0x0000000000007308 */ /* 0x001e240000001000 */
[----:B0-----:R-:W-:-:S06]  /*09b0*/  VIADD R2, R0, 0xffffffe ;  /* 0x0ffffffe00027836 */ /* 0x001fcc0000000000 */
[----:B------:R0:W1:Y:S02]  /*09c0*/  F2I.FTZ.U32.TRUNC.NTZ R3, R2 ;  /* 0x0000000200037305 */ /* 0x000064000021f000 */
[----:B0-----:R-:W-:Y:S02]  /*09d0*/  IMAD.MOV.U32 R2, RZ, RZ, RZ ;  /* 0x000000ffff027224 */ /* 0x001fe400078e00ff */
[----:B-1----:R-:W-:-:S04]  /*09e0*/  IMAD R5, R5, R3, RZ ;  /* 0x0000000305057224 */ /* 0x002fc800078e02ff */
[----:B------:R-:W-:-:S04]  /*09f0*/  IMAD.HI.U32 R4, R3, R5, R2 ;  /* 0x0000000503047227 */ /* 0x000fc800078e0002 */
[----:B------:R-:W-:-:S04]  /*0a00*/  IMAD.IADD R3, R17, 0x1, R14 ;  /* 0x0000000111037824 */ /* 0x000fc800078e020e */
[----:B------:R-:W-:-:S04]  /*0a10*/  IMAD.HI.U32 R4, R4, R3, RZ ;  /* 0x0000000304047227 */ /* 0x000fc800078e00ff */
[----:B------:R-:W-:-:S04]  /*0a20*/  IMAD.MOV R4, RZ, RZ, -R4 ;  /* 0x000000ffff047224 */ /* 0x000fc800078e0a04 */
[----:B------:R-:W-:Y:S02]  /*0a30*/  IMAD R5, R18, R4, R3 ;  /* 0x0000000412057224 */ /* 0x000fe400078e0203 */
[----:B------:R-:W0:Y:S03]  /*0a40*/  LDC.64 R2, c[0x0][0x380] ;  /* 0x0000e000ff027b82 */ /* 0x000e260000000a00 */
[----:B------:R-:W-:-:S13]  /*0a50*/  ISETP.GE.U32.AND P0, PT, R5, R18, PT ;  /* 0x000000120500720c */ /* 0x000fda0003f06070 */
[----:B------:R-:W-:-:S05]  /*0a60*/  @P0 IMAD.IADD R5, R5, 0x1, -R18 ;  /* 0x0000000105050824 */ /* 0x000fca00078e0a12 */
[----:B------:R-:W-:-:S13]  /*0a70*/  ISETP.GE.U32.AND P0, PT, R5, R18, PT ;  /* 0x000000120500720c */ /* 0x000fda0003f06070 */
[----:B------:R-:W-:Y:S01]  /*0a80*/  @P0 IMAD.IADD R5, R5, 0x1, -R18 ;  /* 0x0000000105050824 */ /* 0x000fe200078e0a12 */
[----:B------:R-:W-:-:S05]  /*0a90*/  @!P1 LOP3.LUT R5, RZ, R18, RZ, 0x33, !PT ;  /* 0x00000012ff059212 */ /* 0x000fca00078e33ff */
[----:B0-----:R-:W-:-:S05]  /*0aa0*/  IMAD.WIDE.U32 R2, R5, 0x4, R2 ;  /* 0x0000000405027825 */ /* 0x001fca00078e0002 */
[----:B------:R-:W2:Y:S02]  /*0ab0*/  LDG.E R12, desc[UR6][R2.64] ;  /* 0x00000006020c7981 */ /* 0x000ea4000c1e1900 */
[----:B--2---:R-:W-:-:S05]  /*0ac0*/  IMAD R10, R12, 0x4, R1 ;  /* 0x000000040c0a7824 */ /* 0x004fca00078e0201 */
[----:B------:R-:W2:Y:S02]  /*0ad0*/  LDL R0, [R10] ;  /* 0x000000000a007983 */ /* 0x000ea40000100800 */
[----:B--2---:R-:W-:-:S13]  /*0ae0*/  ISETP.NE.AND P0, PT, R0, RZ, PT ;  /* 0x000000ff0000720c */ /* 0x004fda0003f05270 */
[----:B------:R-:W-:Y:S05]  /*0af0*/  @P0 BRA `(.L_x_9) ;  /* 0xfffffffc00980947 */ /* 0x000fea000383ffff */
[----:B------:R-:W-:Y:S05]  /*0b00*/  BSYNC.RECONVERGENT B1 ;  /* 0x0000000000017941 */ /* 0x000fea0003800200 */
.L_x_8:
[-C--:B------:R-:W-:Y:S01]  /*0b10*/  IABS R5, R21.reuse ;  /* 0x0000001500057213 */ /* 0x080fe20000000000 */
[----:B------:R0:W-:Y:S01]  /*0b20*/  STL [R10], R13 ;  /* 0x0000000d0a007387 */ /* 0x0001e20000100800 */
[----:B------:R-:W-:Y:S02]  /*0b30*/  IABS R6, R12 ;  /* 0x0000000c00067213 */ /* 0x000fe40000000000 */
[----:B------:R-:W1:Y:S01]  /*0b40*/  I2F.RP R0, R5 ;  /* 0x0000000500007306 */ /* 0x000e620000209400 */
[----:B------:R-:W-:-:S07]  /*0b50*/  IABS R8, R21 ;  /* 0x0000001500087213 */ /* 0x000fce0000000000 */
[----:B-1----:R-:W1:Y:S02]  /*0b60*/  MUFU.RCP R0, R0 ;  /* 0x0000000000007308 */ /* 0x002e640000001000 */
[----:B-1----:R-:W-:Y:S02]  /*0b70*/  VIADD R2, R0, 0xffffffe ;  /* 0x0ffffffe00027836 */ /* 0x002fe40000000000 */
[----:B------:R-:W-:-:S04]  /*0b80*/  IMAD.MOV R0, RZ, RZ, -R8 ;  /* 0x000000ffff007224 */ /* 0x000fc800078e0a08 */
[----:B------:R1:W2:Y:S02]  /*0b90*/  F2I.FTZ.U32.TRUNC.NTZ R3, R2 ;  /* 0x0000000200037305 */ /* 0x0002a4000021f000 */
[----:B-1----:R-:W-:Y:S02]  /*0ba0*/  IMAD.MOV.U32 R2, RZ, RZ, RZ ;  /* 0x000000ffff027224 */ /* 0x002fe400078e00ff */
[----:B--2---:R-:W-:-:S04]  /*0bb0*/  IMAD.MOV R4, RZ, RZ, -R3 ;  /* 0x000000ffff047224 */ /* 0x004fc800078e0a03 */
[----:B------:R-:W-:Y:S02]  /*0bc0*/  IMAD R7, R4, R5, RZ ;  /* 0x0000000504077224 */ /* 0x000fe400078e02ff */
[----:B------:R-:W-:Y:S02]  /*0bd0*/  IMAD.MOV.U32 R4, RZ, RZ, R6 ;  /* 0x000000ffff047224 */ /* 0x000fe400078e0006 */
[----:B------:R-:W-:-:S06]  /*0be0*/  IMAD.HI.U32 R3, R3, R7, R2 ;  /* 0x0000000703037227 */ /* 0x000fcc00078e0002 */
[----:B------:R-:W-:-:S04]  /*0bf0*/  IMAD.HI.U32 R11, R3, R4, RZ ;  /* 0x00000004030b7227 */ /* 0x000fc800078e00ff */
[----:B------:R-:W-:-:S05]  /*0c00*/  IMAD R0, R11, R0, R4 ;  /* 0x000000000b007224 */ /* 0x000fca00078e0204 */
[----:B------:R-:W-:-:S13]  /*0c10*/  ISETP.GT.U32.AND P1, PT, R5, R0, PT ;  /* 0x000000000500720c */ /* 0x000fda0003f24070 */
[----:B------:R-:W-:Y:S02]  /*0c20*/  @!P1 IMAD.IADD R0, R0, 0x1, -R5 ;  /* 0x0000000100009824 */ /* 0x000fe400078e0a05 */
[----:B------:R-:W-:Y:S01]  /*0c30*/  @!P1 VIADD R11, R11, 0x1 ;  /* 0x000000010b0b9836 */ /* 0x000fe20000000000 */
[----:B------:R-:W-:Y:S02]  /*0c40*/  ISETP.NE.AND P1, PT, R21, RZ, PT ;  /* 0x000000ff1500720c */ /* 0x000fe40003f25270 */
[----:B------:R-:W-:Y:S02]  /*0c50*/  ISETP.GE.U32.AND P0, PT, R0, R5, PT ;  /* 0x000000050000720c */ /* 0x000fe40003f06070 */
[----:B------:R-:W-:-:S04]  /*0c60*/  LOP3.LUT R0, R12, R21, RZ, 0x3c, !PT ;  /* 0x000000150c007212 */ /* 0x000fc800078e3cff */
[----:B------:R-:W-:-:S07]  /*0c70*/  ISETP.GE.AND P2, PT, R0, RZ, PT ;  /* 0x000000ff0000720c */ /* 0x000fce0003f46270 */
[----:B------:R-:W-:-:S06]  /*0c80*/  @P0 VIADD R11, R11, 0x1 ;  /* 0x000000010b0b0836 */ /* 0x000fcc0000000000 */
[----:B------:R-:W-:Y:S01]  /*0c90*/  @!P2 IMAD.MOV R11, RZ, RZ, -R11 ;  /* 0x000000ffff0ba224 */ /* 0x000fe200078e0a0b */
[----:B------:R-:W-:-:S05]  /*0ca0*/  @!P1 LOP3.LUT R11, RZ, R21, RZ, 0x33, !PT ;  /* 0x00000015ff0b9212 */ /* 0x000fca00078e33ff */
[----:B------:R-:W-:Y:S02]  /*0cb0*/  IMAD R9, R21, R11, RZ ;  /* 0x0000000b15097224 */ /* 0x000fe400078e02ff */
[----:B------:R-:W-:Y:S02]  /*0cc0*/  VIADD R2, R11, 0x4 ;  /* 0x000000040b027836 */ /* 0x000fe40000000000 */
[----:B------:R-:W-:-:S03]  /*0cd0*/  IMAD.IADD R8, R12, 0x1, -R9 ;  /* 0x000000010c087824 */ /* 0x000fc600078e0a09 */
[----:B------:R-:W-:Y:S01]  /*0ce0*/  ISETP.GE.AND P3, PT, R2, R21, PT ;  /* 0x000000150200720c */ /* 0x000fe20003f66270 */
[----:B------:R-:W-:-:S03]  /*0cf0*/  VIADD R0, R8, 0x4 ;  /* 0x0000000408007836 */ /* 0x000fc60000000000 */
[----:B------:R-:W-:Y:S02]  /*0d00*/  ISETP.GT.AND P3, PT, R11, -0x5, !P3 ;  /* 0xfffffffb0b00780c */ /* 0x000fe40005f64270 */
[----:B------:R-:W-:-:S04]  /*0d10*/  ISETP.GE.AND P0, PT, R0, R21, PT ;  /* 0x000000150000720c */ /* 0x000fc80003f06270 */
[----:B------:R-:W-:-:S04]  /*0d20*/  ISETP.GT.AND P4, PT, R8, -0x5, !P0 ;  /* 0xfffffffb0800780c */ /* 0x000fc80004784270 */
[----:B------:R-:W-:Y:S01]  /*0d30*/  PLOP3.LUT P3, PT, P4, P3, PT, 0x80, 0x8 ;  /* 0x000000000008781c */ /* 0x000fe20002767070 */
[----:B------:R-:W-:Y:S01]  /*0d40*/  VIADD R4, R11, 0x3 ;  /* 0x000000030b047836 */ /* 0x000fe20000000000 */
[----:B------:R-:W-:-:S11]  /*0d50*/  P2R R3, PR, RZ, 0x10 ;  /* 0x00000010ff037803 */ /* 0x000fd60000000000 */
[----:B------:R-:W-:-:S04]  /*0d60*/  @P3 IMAD R0, R21, R2, R8 ;  /* 0x0000000215003224 */ /* 0x000fc800078e0208 */
[----:B------:R-:W-:-:S06]  /*0d70*/  @P3 IMAD.U32 R0, R0, 0x4, R1 ;  /* 0x0000000400003824 */ /* 0x000fcc00078e0001 */
[----:B------:R-:W2:Y:S01]  /*0d80*/  @P3 LDL R0, [R0+0x10] ;  /* 0x0000100000003983 */ /* 0x000ea20000100800 */
[----:B------:R-:W-:Y:S01]  /*0d90*/  VIADD R7, R8, 0x3 ;  /* 0x0000000308077836 */ /* 0x000fe20000000000 */
[-C--:B------:R-:W-:Y:S01]  /*0da0*/  ISETP.GE.AND P0, PT, R4, R21.reuse, PT ;  /* 0x000000150400720c */ /* 0x080fe20003f06270 */
[----:B------:R-:W-:Y:S02]  /*0db0*/  IMAD.MOV.U32 R2, RZ, RZ, RZ ;  /* 0x000000ffff027224 */ /* 0x000fe400078e00ff */
[----:B------:R-:W-:Y:S01]  /*0dc0*/  VIADD R22, R11, 0x2 ;  /* 0x000000020b167836 */ /* 0x000fe20000000000 */
[----:B------:R-:W-:Y:S01]  /*0dd0*/  ISETP.GE.AND P5, PT, R7, R21, PT ;  /* 0x000000150700720c */ /* 0x000fe20003fa6270 */
[C---:B------:R-:W-:Y:S01]  /*0de0*/  VIADD R6, R8.reuse, 0x2 ;  /* 0x0000000208067836 */ /* 0x040fe20000000000 */
[----:B------:R-:W-:Y:S02]  /*0df0*/  ISETP.GT.AND P0, PT, R11, -0x4, !P0 ;  /* 0xfffffffc0b00780c */ /* 0x000fe40004704270 */
[----:B------:R-:W-:-:S02]  /*0e00*/  ISETP.GT.AND P5, PT, R8, -0x4, !P5 ;  /* 0xfffffffc0800780c */ /* 0x000fc40006fa4270 */
[-C--:B------:R-:W-:Y:S01]  /*0e10*/  ISETP.GE.AND P1, PT, R22, R21.reuse, PT ;  /* 0x000000151600720c */ /* 0x080fe20003f26270 */
[----:B------:R-:W-:Y:S01]  /*0e20*/  IMAD R22, R21, R22, R8 ;  /* 0x0000001615167224 */ /* 0x000fe200078e0208 */
[----:B------:R-:W-:Y:S02]  /*0e30*/  ISETP.GE.AND P2, PT, R6, R21, PT ;  /* 0x000000150600720c */ /* 0x000fe40003f46270 */
[----:B------:R-:W-:Y:S02]  /*0e40*/  ISETP.GT.AND P1, PT, R11, -0x3, !P1 ;  /* 0xfffffffd0b00780c */ /* 0x000fe40004f24270 */
[----:B------:R-:W-:-:S04]  /*0e50*/  ISETP.GT.AND P2, PT, R8, -0x3, !P2 ;  /* 0xfffffffd0800780c */ /* 0x000fc80005744270 */
[----:B------:R-:W-:Y:S01]  /*0e60*/  PLOP3.LUT P2, PT, P2, P1, PT, 0x80, 0x8 ;  /* 0x000000000008781c */ /* 0x000fe20001743070 */
[----:B------:R-:W-:Y:S01]  /*0e70*/  IMAD.U32 R22, R22, 0x4, R1 ;  /* 0x0000000416167824 */ /* 0x000fe200078e0001 */
[----:B--2---:R-:W-:Y:S01]  /*0e80*/  @P3 ISETP.NE.AND P4, PT, R0, R13, PT ;  /* 0x0000000d0000320c */ /* 0x004fe20003f85270 */
[----:B------:R-:W-:-:S10]  /*0e90*/  IMAD R0, R21, R4, R8 ;  /* 0x0000000415007224 */ /* 0x000fd400078e0208 */
[----:B------:R-:W2:Y:S01]  /*0ea0*/  @P2 LDL R4, [R22+0x8] ;  /* 0x0000080016042983 */ /* 0x000ea20000100800 */
[----:B------:R-:W-:Y:S01]  /*0eb0*/  @P3 SEL R2, RZ, 0x1, P4 ;  /* 0x00000001ff023807 */ /* 0x000fe20002000000 */
[----:B------:R-:W-:Y:S01]  /*0ec0*/  IMAD.U32 R23, R0, 0x4, R1 ;  /* 0x0000000400177824 */ /* 0x000fe200078e0001 */
[----:B------:R-:W-:-:S13]  /*0ed0*/  PLOP3.LUT P3, PT, P5, P0, PT, 0x80, 0x8 ;  /* 0x000000000008781c */ /* 0x000fda0002f61070 */
[----:B------:R-:W3:Y:S01]  /*0ee0*/  @P3 LDL R0, [R23+0xc] ;  /* 0x00000c0017003983 */ /* 0x000ee20000100800 */
[----:B------:R-:W-:Y:S02]  /*0ef0*/  VIADD R20, R11, 0x1 ;  /* 0x000000010b147836 */ /* 0x000fe40000000000 */
[----:B------:R-:W-:Y:S01]  /*0f00*/  VIADD R5, R8, 0x1 ;  /* 0x0000000108057836 */ /* 0x000fe20000000000 */
[----:B---3--:R-:W-:Y:S01]  /*0f10*/  @P3 ISETP.NE.AND P4, PT, R0, R13, PT ;  /* 0x0000000d0000320c */ /* 0x008fe20003f85270 */
[----:B------:R-:W-:-:S05]  /*0f20*/  @P3 VIADD R0, R2, 0x1 ;  /* 0x0000000102003836 */ /* 0x000fca0000000000 */
[----:B------:R-:W-:Y:S02]  /*0f30*/  @P3 SEL R2, R0, RZ, !P4 ;  /* 0x000000ff00023207 */ /* 0x000fe40006000000 */
[----:B--2---:R-:W-:-:S03]  /*0f40*/  @P2 ISETP.NE.AND P4, PT, R4, R13, PT ;  /* 0x0000000d0400220c */ /* 0x004fc60003f85270 */
[----:B------:R-:W-:Y:S01]  /*0f50*/  @P2 VIADD R0, R2, 0x1 ;  /* 0x0000000102002836 */ /* 0x000fe20000000000 */
[----:B------:R-:W-:-:S04]  /*0f60*/  ISETP.GE.AND P3, PT, R20, R21, PT ;  /* 0x000000151400720c */ /* 0x000fc80003f66270 */
[----:B------:R-:W-:Y:S02]  /*0f70*/  @P2 SEL R2, R0, RZ, !P4 ;  /* 0x000000ff00022207 */ /* 0x000fe40006000000 */
[----:B------:R-:W-:Y:S02]  /*0f80*/  ISETP.GE.AND P4, PT, R5, R21, PT ;  /* 0x000000150500720c */ /* 0x000fe40003f86270 */
[----:B------:R-:W-:Y:S02]  /*0f90*/  ISETP.GT.AND P2, PT, R11, -0x2, !P3 ;  /* 0xfffffffe0b00780c */ /* 0x000fe40005f44270 */
[----:B------:R-:W-:-:S04]  /*0fa0*/  ISETP.GT.AND P3, PT, R8, -0x2, !P4 ;  /* 0xfffffffe0800780c */ /* 0x000fc80006764270 */
[----:B------:R-:W-:-:S13]  /*0fb0*/  PLOP3.LUT P3, PT, P3, P2, PT, 0x80, 0x8 ;  /* 0x000000000008781c */ /* 0x000fda0001f65070 */
[----:B------:R-:W-:-:S04]  /*0fc0*/  @P3 IMAD R0, R21, R20, R8 ;  /* 0x0000001415003224 */ /* 0x000fc800078e0208 */
[----:B------:R-:W-:-:S05]  /*0fd0*/  @P3 IMAD.U32 R24, R0, 0x4, R1 ;  /* 0x0000000400183824 */ /* 0x000fca00078e0001 */
[----:B------:R-:W2:Y:S01]  /*0fe0*/  @P3 LDL R0, [R24+0x4] ;  /* 0x0000040018003983 */ /* 0x000ea20000100800 */
[-C--:B------:R-:W-:Y:S02]  /*0ff0*/  LOP3.LUT R4, R8, R21.reuse, RZ, 0xfc, !PT ;  /* 0x0000001508047212 */ /* 0x080fe400078efcff */
[----:B------:R-:W-:Y:S01]  /*1000*/  ISETP.GE.AND P6, PT, R11, R21, PT ;  /* 0x000000150b00720c */ /* 0x000fe20003fc6270 */
[----:B------:R-:W-:Y:S03]  /*1010*/  BSSY.RELIABLE B1, `(.L_x_10) ;  /* 0x0000011000017945 */ /* 0x000fe60003800100 */
[----:B------:R-:W-:Y:S02]  /*1020*/  P2R R25, PR, RZ, 0x40 ;  /* 0x00000040ff197803 */ /* 0x000fe40000000000 */
[----:B--2---:R-:W-:Y:S01]  /*1030*/  @P3 ISETP.NE.AND P4, PT, R0, R13, PT ;  /* 0x0000000d0000320c */ /* 0x004fe20003f85270 */
[----:B------:R-:W-:-:S05]  /*1040*/  @P3 VIADD R0, R2, 0x1 ;  /* 0x0000000102003836 */ /* 0x000fca0000000000 */
[----:B------:R-:W-:Y:S02]  /*1050*/  @P3 SEL R2, R0, RZ, !P4 ;  /* 0x000000ff00023207 */ /* 0x000fe40006000000 */
[----:B------:R-:W-:-:S04]  /*1060*/  LOP3.LUT R0, R4, R11, RZ, 0xfc, !PT ;  /* 0x0000000b04007212 */ /* 0x000fc800078efcff */
[----:B------:R-:W-:-:S04]  /*1070*/  ISETP.LT.OR P3, PT, R0, RZ, P6 ;  /* 0x000000ff0000720c */ /* 0x000fc80003761670 */
[----:B------:R-:W-:-:S09]  /*1080*/  P2R R27, PR, RZ, 0x8 ;  /* 0x00000008ff1b7803 */ /* 0x000fd20000000000 */
[----:B0-----:R-:W-:Y:S05]  /*1090*/  @P3 BRA `(.L_x_11) ;  /* 0x0000000000203947 */ /* 0x001fea0003800000 */
[----:B------:R-:W2:Y:S01]  /*10a0*/  LDL R0, [R10] ;  /* 0x000000000a007983 */ /* 0x000ea20000100800 */
[----:B------:R-:W-:Y:S02]  /*10b0*/  VIADD R2, R2, 0x1 ;  /* 0x0000000102027836 */ /* 0x000fe40000000000 */
[----:B------:R-:W-:Y:S01]  /*10c0*/  IMAD.MOV.U32 R29, RZ, RZ, R13 ;  /* 0x000000ffff1d7224 */ /* 0x000fe200078e000d */
[----:B--2---:R-:W-:-:S04]  /*10d0*/  ISETP.NE.AND P3, PT, R0, R13, PT ;  /* 0x0000000d0000720c */ /* 0x004fc80003f65270 */
[----:B------:R-:W-:-:S04]  /*10e0*/  SEL R2, R2, RZ, !P3 ;  /* 0x000000ff02027207 */ /* 0x000fc80005800000 */
[----:B------:R-:W-:-:S13]  /*10f0*/  ISETP.NE.AND P3, PT, R2, 0x5, PT ;  /* 0x000000050200780c */ /* 0x000fda0003f65270 */
[----:B------:R-:W-:Y:S05]  /*1100*/  @!P3 BREAK.RELIABLE B1 ;  /* 0x000000000001b942 */ /* 0x000fea0003800100 */
[----:B------:R-:W-:Y:S05]  /*1110*/  @!P3 BRA `(.L_x_12) ;  /* 0x0000001400f0b947 */ /* 0x000fea0003800000 */
.L_x_11:
[----:B------:R-:W-:Y:S05]  /*1120*/  BSYNC.RELIABLE B1 ;  /* 0x0000000000017941 */ /* 0x000fea0003800100 */
.L_x_10:
[----:B------:R-:W-:Y:S01]  /*1130*/  ISETP.GT.AND P3, PT, R21, -0x1, PT ;  /* 0xffffffff1500780c */ /* 0x000fe20003f64270 */
[----:B------:R-:W-:Y:S01]  /*1140*/  BSSY.RELIABLE B2, `(.L_x_13) ;  /* 0x0000047000027945 */ /* 0x000fe20003800100 */
[C---:B------:R-:W-:Y:S02]  /*1150*/  ISETP.GT.AND P4, PT, R11.reuse, R21, PT ;  /* 0x000000150b00720c */ /* 0x040fe40003f84270 */
[----:B------:R-:W-:Y:S02]  /*1160*/  ISETP.GT.AND P3, PT, R8, RZ, P3 ;  /* 0x000000ff0800720c */ /* 0x000fe40001f64270 */
[----:B------:R-:W-:-:S04]  /*1170*/  ISETP.GT.AND P4, PT, R11, RZ, !P4 ;  /* 0x000000ff0b00720c */ /* 0x000fc80006784270 */
[----:B------:R-:W-:-:S13]  /*1180*/  PLOP3.LUT P6, PT, P3, P4, PT, 0x80, 0x8 ;  /* 0x000000000008781c */ /* 0x000fda0001fc9070 */
[----:B------:R-:W-:Y:S05]  /*1190*/  @!P6 BRA `(.L_x_14) ;  /* 0x00000000003ce947 */ /* 0x000fea0003800000 */
[----:B------:R-:W-:-:S04]  /*11a0*/  VIADD R0, R11, 0xffffffff ;  /* 0xffffffff0b007836 */ /* 0x000fc80000000000 */
[----:B------:R-:W-:-:S04]  /*11b0*/  IMAD R0, R21, R0, R8 ;  /* 0x0000000015007224 */ /* 0x000fc800078e0208 */
[----:B------:R-:W-:-:S04]  /*11c0*/  VIADD R0, R0, 0xffffffff ;  /* 0xffffffff00007836 */ /* 0x000fc80000000000 */
[----:B------:R-:W-:-:S06]  /*11d0*/  IMAD R0, R0, 0x4, R1 ;  /* 0x0000000400007824 */ /* 0x000fcc00078e0201 */
[----:B------:R-:W2:Y:S01]  /*11e0*/  LDL R0, [R0] ;  /* 0x0000000000007983 */ /* 0x000ea20000100800 */
[----:B------:R-:W-:Y:S01]  /*11f0*/  VIADD R24, R2, 0x1 ;  /* 0x0000000102187836 */ /* 0x000fe20000000000 */
[----:B--2---:R-:W-:-:S04]  /*1200*/  ISETP.NE.AND P6, PT, R0, R13, PT ;  /* 0x0000000d0000720c */ /* 0x004fc80003fc5270 */
[----:B------:R-:W-:-:S04]  /*1210*/  SEL R2, R24, RZ, !P6 ;  /* 0x000000ff18027207 */ /* 0x000fc80007000000 */
[----:B------:R-:W-:-:S13]  /*1220*/  ISETP.NE.AND P6, PT, R2, RZ, PT ;  /* 0x000000ff0200720c */ /* 0x000fda0003fc5270 */
[----:B------:R-:W-:Y:S05]  /*1230*/  @!P6 BRA `(.L_x_15) ;  /* 0x0000000000dce947 */ /* 0x000fea0003800000 */
[----:B------:R-:W-:Y:S01]  /*1240*/  ISETP.NE.AND P6, PT, R2, 0x5, PT ;  /* 0x000000050200780c */ /* 0x000fe20003fc5270 */
[----:B------:R-:W-:-:S12]  /*1250*/  IMAD.MOV.U32 R29, RZ, RZ, R13 ;  /* 0x000000ffff1d7224 */ /* 0x000fd800078e000d */
[----:B------:R-:W-:Y:S05]  /*1260*/  @!P6 BREAK.RELIABLE B2 ;  /* 0x000000000002e942 */ /* 0x000fea0003800100 */
[----:B------:R-:W-:Y:S05]  /*1270*/  @!P6 BRA `(.L_x_12) ;  /* 0x000000140098e947 */ /* 0x000fea0003800000 */
[----:B------:R-:W-:-:S07]  /*1280*/  IMAD.MOV.U32 R2, RZ, RZ, R24 ;  /* 0x000000ffff027224 */ /* 0x000fce00078e0018 */
.L_x_14:
[----:B------:R-:W-:Y:S01]  /*1290*/  VIADD R0, R8, 0xfffffffe ;  /* 0xfffffffe08007836 */ /* 0x000fe20000000000 */
[----:B------:R-:W-:Y:S01]  /*12a0*/  P2R R26, PR, RZ, 0x1 ;  /* 0x00000001ff1a7803 */ /* 0x000fe20000000000 */
[----:B------:R-:W-:-:S03]  /*12b0*/  VIADD R24, R11, 0xfffffffe ;  /* 0xfffffffe0b187836 */ /* 0x000fc60000000000 */
[----:B------:R-:W-:-:S04]  /*12c0*/  ISETP.GE.AND P6, PT, R0, R21, PT ;  /* 0x000000150000720c */ /* 0x000fc80003fc6270 */
[----:B------:R-:W-:Y:S02]  /*12d0*/  ISETP.GT.AND P0, PT, R8, 0x1, !P6 ;  /* 0x000000010800780c */ /* 0x000fe40007704270 */
[----:B------:R-:W-:-:S04]  /*12e0*/  ISETP.GE.AND P6, PT, R24, R21, PT ;  /* 0x000000151800720c */ /* 0x000fc80003fc6270 */
[----:B------:R-:W-:-:S04]  /*12f0*/  ISETP.GT.AND P6, PT, R11, 0x1, !P6 ;  /* 0x000000010b00780c */ /* 0x000fc800077c4270 */
[----:B------:R-:W-:Y:S02]  /*1300*/  PLOP3.LUT P6, PT, P0, P6, PT, 0x80, 0x8 ;  /* 0x000000000008781c */ /* 0x000fe400007cd070 */
[----:B------:R-:W-:-:S11]  /*1310*/  ISETP.NE.AND P0, PT, R26, RZ, PT ;  /* 0x000000ff1a00720c */ /* 0x000fd60003f05270 */
[----:B------:R-:W-:Y:S05]  /*1320*/  @!P6 BRA `(.L_x_16) ;  /* 0x000000000034e947 */ /* 0x000fea0003800000 */
[----:B------:R-:W-:-:S04]  /*1330*/  IMAD R0, R21, R24, R8 ;  /* 0x0000001815007224 */ /* 0x000fc800078e0208 */
[----:B------:R-:W-:-:S06]  /*1340*/  IMAD.U32 R0, R0, 0x4, R1 ;  /* 0x0000000400007824 */ /* 0x000fcc00078e0001 */
[----:B------:R-:W2:Y:S01]  /*1350*/  LDL R0, [R0+-0x8] ;  /* 0xfffff80000007983 */ /* 0x000ea20000100800 */
        /* <DEDUP_REMOVED lines=10> */
.L_x_16:
        /* <DEDUP_REMOVED lines=23> */
.L_x_17:
[----:B------:R-:W-:Y:S01]  /*1570*/  ISETP.NE.AND P6, PT, R2, 0x5, PT ;  /* 0x000000050200780c */ /* 0x000fe20003fc5270 */
[----:B------:R-:W-:-:S12]  /*1580*/  IMAD.MOV.U32 R29, RZ, RZ, R13 ;  /* 0x000000ffff1d7224 */ /* 0x000fd800078e000d */
[----:B------:R-:W-:Y:S05]  /*1590*/  @!P6 BREAK.RELIABLE B2 ;  /* 0x000000000002e942 */ /* 0x000fea0003800100 */
[----:B------:R-:W-:Y:S05]  /*15a0*/  @!P6 BRA `(.L_x_12) ;  /* 0x0000001000cce947 */ /* 0x000fea0003800000 */
.L_x_15:
[----:B------:R-:W-:Y:S05]  /*15b0*/  BSYNC.RELIABLE B2 ;  /* 0x0000000000027941 */ /* 0x000fea0003800100 */
.L_x_13:
[----:B------:R-:W-:Y:S02]  /*15c0*/  P2R R2, PR, RZ, 0x1 ;  /* 0x00000001ff027803 */ /* 0x000fe40000000000 */
[----:B------:R-:W-:Y:S01]  /*15d0*/  ISETP.NE.AND P0, PT, R3, RZ, PT ;  /* 0x000000ff0300720c */ /* 0x000fe20003f05270 */
[----:B------:R-:W-:-:S05]  /*15e0*/  VIADD R3, R11, 0xfffffffc ;  /* 0xfffffffc0b037836 */ /* 0x000fca0000000000 */
[----:B------:R-:W-:-:S04]  /*15f0*/  ISETP.GE.AND P6, PT, R3, R21, PT ;  /* 0x000000150300720c */ /* 0x000fc80003fc6270 */
[----:B------:R-:W-:-:S04]  /*1600*/  ISETP.GT.AND P6, PT, R11, 0x3, !P6 ;  /* 0x000000030b00780c */ /* 0x000fc800077c4270 */
[----:B------:R-:W-:-:S13]  /*1610*/  PLOP3.LUT P6, PT, P0, P6, PT, 0x80, 0x8 ;  /* 0x000000000008781c */ /* 0x000fda00007cd070 */
[----:B------:R-:W-:-:S04]  /*1620*/  @P6 IMAD R0, R21, R3, R8 ;  /* 0x0000000315006224 */ /* 0x000fc800078e0208 */
[----:B------:R-:W-:-:S05]  /*1630*/  @P6 IMAD.U32 R26, R0, 0x4, R1 ;  /* 0x00000004001a6824 */ /* 0x000fca00078e0001 */
[----:B------:R-:W2:Y:S01]  /*1640*/  @P6 LDL R0, [R26+0x10] ;  /* 0x000010001a006983 */ /* 0x000ea20000100800 */
[----:B------:R-:W-:Y:S01]  /*1650*/  IMAD.MOV.U32 R24, RZ, RZ, RZ ;  /* 0x000000ffff187224 */ /* 0x000fe200078e00ff */
[----:B--2---:R-:W-:-:S04]  /*1660*/  @P6 ISETP.NE.AND P0, PT, R0, R13, PT ;  /* 0x0000000d0000620c */ /* 0x004fc80003f05270 */
[----:B------:R-:W-:Y:S02]  /*1670*/  @P6 SEL R24, RZ, 0x1, P0 ;  /* 0x00000001ff186807 */ /* 0x000fe40000000000 */
        /* <DEDUP_REMOVED lines=8> */
[----:B------:R-:W-:Y:S01]  /*1700*/  @P6 VIADD R26, R24, 0x1 ;  /* 0x00000001181a6836 */ /* 0x000fe20000000000 */
[----:B--2---:R-:W-:-:S04]  /*1710*/  @P6 ISETP.NE.AND P5, PT, R0, R13, PT ;  /* 0x0000000d0000620c */ /* 0x004fc80003fa5270 */
[----:B------:R-:W-:Y:S01]  /*1720*/  @P6 SEL R24, R26, RZ, !P5 ;  /* 0x000000ff1a186207 */ /* 0x000fe20006800000 */
[----:B------:R-:W-:Y:S01]  /*1730*/  VIADD R26, R11, 0xfffffffe ;  /* 0xfffffffe0b1a7836 */ /* 0x000fe20000000000 */
[----:B------:R-:W-:-:S04]  /*1740*/  ISETP.GE.AND P5, PT, R6, R21, PT ;  /* 0x000000150600720c */ /* 0x000fc80003fa6270 */
[----:B------:R-:W-:Y:S02]  /*1750*/  ISETP.GE.AND P6, PT, R26, R21, PT ;  /* 0x000000151a00720c */ /* 0x000fe40003fc6270 */
[----:B------:R-:W-:Y:S02]  /*1760*/  ISETP.GT.AND P5, PT, R8, -0x3, !P5 ;  /* 0xfffffffd0800780c */ /* 0x000fe40006fa4270 */
[----:B------:R-:W-:-:S04]  /*1770*/  ISETP.GT.AND P6, PT, R11, 0x1, !P6 ;  /* 0x000000010b00780c */ /* 0x000fc800077c4270 */
[----:B------:R-:W-:-:S13]  /*1780*/  PLOP3.LUT P5, PT, P5, P6, PT, 0x80, 0x8 ;  /* 0x000000000008781c */ /* 0x000fda0002fad070 */
[----:B------:R-:W-:-:S04]  /*1790*/  @P5 IMAD R0, R21, R26, R8 ;  /* 0x0000001a15005224 */ /* 0x000fc800078e0208 */
[----:B------:R-:W-:-:S05]  /*17a0*/  @P5 IMAD.U32 R28, R0, 0x4, R1 ;  /* 0x00000004001c5824 */ /* 0x000fca00078e0001 */
[----:B------:R-:W2:Y:S01]  /*17b0*/  @P5 LDL R0, [R28+0x8] ;  /* 0x000008001c005983 */ /* 0x000ea20000100800 */
[----:B------:R-:W-:Y:S01]  /*17c0*/  @P5 VIADD R29, R24, 0x1 ;  /* 0x00000001181d5836 */ /* 0x000fe20000000000 */
[----:B--2---:R-:W-:-:S04]  /*17d0*/  @P5 ISETP.NE.AND P6, PT, R0, R13, PT ;  /* 0x0000000d0000520c */ /* 0x004fc80003fc5270 */
[----:B------:R-:W-:Y:S02]  /*17e0*/  @P5 SEL R24, R29, RZ, !P6 ;  /* 0x000000ff1d185207 */ /* 0x000fe40007000000 */
[----:B------:R-:W-:Y:S02]  /*17f0*/  ISETP.GE.AND P5, PT, R5, R21, PT ;  /* 0x000000150500720c */ /* 0x000fe40003fa6270 */
[----:B------:R-:W-:Y:S02]  /*1800*/  ISETP.NE.AND P6, PT, R27, RZ, PT ;  /* 0x000000ff1b00720c */ /* 0x000fe40003fc5270 */
[----:B------:R-:W-:-:S04]  /*1810*/  ISETP.GT.AND P5, PT, R8, -0x2, !P5 ;  /* 0xfffffffe0800780c */ /* 0x000fc80006fa4270 */
[----:B------:R-:W-:-:S13]  /*1820*/  PLOP3.LUT P5, PT, P5, P4, PT, 0x80, 0x8 ;  /* 0x000000000008781c */ /* 0x000fda0002fa9070 */
[----:B------:R-:W-:-:S04]  /*1830*/  @P5 VIADD R0, R11, 0xffffffff ;  /* 0xffffffff0b005836 */ /* 0x000fc80000000000 */
[----:B------:R-:W-:-:S04]  /*1840*/  @P5 IMAD R0, R21, R0, R8 ;  /* 0x0000000015005224 */ /* 0x000fc800078e0208 */
[----:B------:R-:W-:-:S06]  /*1850*/  @P5 IMAD.U32 R0, R0, 0x4, R1 ;  /* 0x0000000400005824 */ /* 0x000fcc00078e0001 */
[----:B------:R-:W2:Y:S01]  /*1860*/  @P5 LDL R0, [R0+0x4] ;  /* 0x0000040000005983 */ /* 0x000ea20000100800 */
[----:B------:R-:W-:Y:S01]  /*1870*/  @P5 VIADD R27, R24, 0x1 ;  /* 0x00000001181b5836 */ /* 0x000fe20000000000 */
[----:B------:R-:W-:Y:S01]  /*1880*/  BSSY.RELIABLE B2, `(.L_x_18) ;  /* 0x000000c000027945 */ /* 0x000fe20003800100 */
[----:B--2---:R-:W-:-:S04]  /*1890*/  @P5 ISETP.NE.AND P4, PT, R0, R13, PT ;  /* 0x0000000d0000520c */ /* 0x004fc80003f85270 */
[----:B------:R-:W-:Y:S01]  /*18a0*/  @P5 SEL R24, R27, RZ, !P4 ;  /* 0x000000ff1b185207 */ /* 0x000fe20006000000 */
[----:B------:R-:W-:Y:S08]  /*18b0*/  @P6 BRA `(.L_x_19) ;  /* 0x0000000000206947 */ /* 0x000ff00003800000 */
        /* <DEDUP_REMOVED lines=8> */
.L_x_19:
[----:B------:R-:W-:Y:S05]  /*1940*/  BSYNC.RELIABLE B2 ;  /* 0x0000000000027941 */ /* 0x000fea0003800100 */
.L_x_18:
[----:B------:R-:W-:Y:S01]  /*1950*/  PLOP3.LUT P3, PT, P3, P2, PT, 0x80, 0x8 ;  /* 0x000000000008781c */ /* 0x000fe20001f65070 */
[----:B------:R-:W-:-:S12]  /*1960*/  BSSY.RELIABLE B2, `(.L_x_20) ;  /* 0x0000031000027945 */ /* 0x000fd80003800100 */
[----:B------:R-:W-:Y:S05]  /*1970*/  @!P3 BRA `(.L_x_21) ;  /* 0x000000000034b947 */ /* 0x000fea0003800000 */
        /* <DEDUP_REMOVED lines=13> */
.L_x_21:
[----:B------:R-:W-:-:S05]  /*1a50*/  VIADD R0, R8, 0xfffffffe ;  /* 0xfffffffe08007836 */ /* 0x000fca0000000000 */
[----:B------:R-:W-:-:S04]  /*1a60*/  ISETP.GE.AND P3, PT, R0, R21, PT ;  /* 0x000000150000720c */ /* 0x000fc80003f66270 */
[----:B------:R-:W-:-:S04]  /*1a70*/  ISETP.GT.AND P3, PT, R8, 0x1, !P3 ;  /* 0x000000010800780c */ /* 0x000fc80005f64270 */
[----:B------:R-:W-:-:S13]  /*1a80*/  PLOP3.LUT P3, PT, P3, P1, PT, 0x80, 0x8 ;  /* 0x000000000008781c */ /* 0x000fda0001f63070 */
[----:B------:R-:W-:Y:S05]  /*1a90*/  @!P3 BRA `(.L_x_23) ;  /* 0x000000000028b947 */ /* 0x000fea0003800000 */
        /* <DEDUP_REMOVED lines=10> */
.L_x_23:
        /* <DEDUP_REMOVED lines=15> */
.L_x_24:
[----:B------:R-:W-:Y:S01]  /*1c30*/  ISETP.NE.AND P3, PT, R24, 0x5, PT ;  /* 0x000000051800780c */ /* 0x000fe20003f65270 */
[----:B------:R-:W-:-:S12]  /*1c40*/  IMAD.MOV.U32 R29, RZ, RZ, R13 ;  /* 0x000000ffff1d7224 */ /* 0x000fd800078e000d */
[----:B------:R-:W-:Y:S05]  /*1c50*/  @!P3 BREAK.RELIABLE B2 ;  /* 0x000000000002b942 */ /* 0x000fea0003800100 */
[----:B------:R-:W-:Y:S05]  /*1c60*/  @!P3 BRA `(.L_x_12) ;  /* 0x0000000c001cb947 */ /* 0x000fea0003800000 */
.L_x_22:
[----:B------:R-:W-:Y:S05]  /*1c70*/  BSYNC.RELIABLE B2 ;  /* 0x0000000000027941 */ /* 0x000fea0003800100 */
.L_x_20:
[C---:B------:R-:W-:Y:S02]  /*1c80*/  VIADD R0, R8.reuse, 0xfffffffc ;  /* 0xfffffffc08007836 */ /* 0x040fe40000000000 */
[----:B------:R-:W-:-:S03]  /*1c90*/  VIADD R20, R8, 0xfffffffd ;  /* 0xfffffffd08147836 */ /* 0x000fc60000000000 */
[-C--:B------:R-:W-:Y:S01]  /*1ca0*/  ISETP.GE.AND P4, PT, R0, R21.reuse, PT ;  /* 0x000000150000720c */ /* 0x080fe20003f86270 */
[----:B------:R-:W-:Y:S01]  /*1cb0*/  IMAD.IADD R0, R9, 0x1, R8 ;  /* 0x0000000109007824 */ /* 0x000fe200078e0208 */
[----:B------:R-:W-:Y:S02]  /*1cc0*/  ISETP.GE.AND P3, PT, R20, R21, PT ;  /* 0x000000151400720c */ /* 0x000fe40003f66270 */
[----:B------:R-:W-:Y:S01]  /*1cd0*/  ISETP.LT.OR P4, PT, R8, 0x4, P4 ;  /* 0x000000040800780c */ /* 0x000fe20002781670 */
[----:B------:R-:W-:Y:S01]  /*1ce0*/  IMAD.U32 R0, R0, 0x4, R1 ;  /* 0x0000000400007824 */ /* 0x000fe200078e0001 */
[----:B------:R-:W-:-:S11]  /*1cf0*/  ISETP.LT.OR P3, PT, R8, 0x3, P3 ;  /* 0x000000030800780c */ /* 0x000fd60001f61670 */
[----:B------:R-:W2:Y:S04]  /*1d00*/  @!P4 LDL R20, [R0+-0x10] ;  /* 0xfffff0000014c983 */ /* 0x000ea80000100800 */
[----:B------:R-:W3:Y:S01]  /*1d10*/  @!P3 LDL R22, [R0+-0xc] ;  /* 0xfffff4000016b983 */ /* 0x000ee20000100800 */
[----:B------:R-:W-:Y:S01]  /*1d20*/  VIADD R24, R8, 0xfffffffe ;  /* 0xfffffffe08187836 */ /* 0x000fe20000000000 */
[----:B--2---:R-:W-:Y:S01]  /*1d30*/  @!P4 ISETP.NE.AND P5, PT, R20, R13, PT ;  /* 0x0000000d1400c20c */ /* 0x004fe20003fa5270 */
[----:B------:R-:W-:-:S03]  /*1d40*/  IMAD.MOV.U32 R20, RZ, RZ, RZ ;  /* 0x000000ffff147224 */ /* 0x000fc600078e00ff */
[----:B------:R-:W-:Y:S02]  /*1d50*/  @!P4 SEL R20, RZ, 0x1, P5 ;  /* 0x00000001ff14c807 */ /* 0x000fe40002800000 */
[----:B------:R-:W-:Y:S02]  /*1d60*/  ISETP.GE.AND P4, PT, R24, R21, PT ;  /* 0x000000151800720c */ /* 0x000fe40003f86270 */
[----:B---3--:R-:W-:Y:S01]  /*1d70*/  @!P3 ISETP.NE.AND P5, PT, R22, R13, PT ;  /* 0x0000000d1600b20c */ /* 0x008fe20003fa5270 */
[----:B------:R-:W-:Y:S01]  /*1d80*/  @!P3 VIADD R22, R20, 0x1 ;  /* 0x000000011416b836 */ /* 0x000fe20000000000 */
[----:B------:R-:W-:-:S04]  /*1d90*/  ISETP.LT.OR P4, PT, R8, 0x2, P4 ;  /* 0x000000020800780c */ /* 0x000fc80002781670 */
[----:B------:R-:W-:Y:S02]  /*1da0*/  @!P3 SEL R20, R22, RZ, !P5 ;  /* 0x000000ff1614b207 */ /* 0x000fe40006800000 */
[----:B------:R-:W-:-:S04]  /*1db0*/  ISETP.GE.AND P3, PT, R21, RZ, PT ;  /* 0x000000ff1500720c */ /* 0x000fc80003f66270 */
[----:B------:R-:W-:-:S03]  /*1dc0*/  ISETP.LT.OR P3, PT, R8, 0x1, !P3 ;  /* 0x000000010800780c */ /* 0x000fc60005f61670 */
[----:B------:R-:W2:Y:S10]  /*1dd0*/  @!P4 LDL R22, [R0+-0x8] ;  /* 0xfffff8000016c983 */ /* 0x000eb40000100800 */
[----:B------:R-:W3:Y:S01]  /*1de0*/  @!P3 LDL R24, [R0+-0x4] ;  /* 0xfffffc000018b983 */ /* 0x000ee20000100800 */
[----:B------:R-:W-:Y:S01]  /*1df0*/  BSSY.RELIABLE B2, `(.L_x_25) ;  /* 0x0000011000027945 */ /* 0x000fe20003800100 */
[----:B--2---:R-:W-:Y:S01]  /*1e00*/  @!P4 ISETP.NE.AND P5, PT, R22, R13, PT ;  /* 0x0000000d1600c20c */ /* 0x004fe20003fa5270 */
[----:B------:R-:W-:-:S05]  /*1e10*/  @!P4 VIADD R22, R20, 0x1 ;  /* 0x000000011416c836 */ /* 0x000fca0000000000 */
[----:B------:R-:W-:Y:S02]  /*1e20*/  @!P4 SEL R20, R22, RZ, !P5 ;  /* 0x000000ff1614c207 */ /* 0x000fe40006800000 */
[----:B------:R-:W-:Y:S02]  /*1e30*/  ISETP.GE.AND P5, PT, R4, RZ, PT ;  /* 0x000000ff0400720c */ /* 0x000fe40003fa6270 */
[----:B---3--:R-:W-:Y:S01]  /*1e40*/  @!P3 ISETP.NE.AND P4, PT, R24, R13, PT ;  /* 0x0000000d1800b20c */ /* 0x008fe20003f85270 */
[----:B------:R-:W-:-:S05]  /*1e50*/  @!P3 VIADD R4, R20, 0x1 ;  /* 0x000000011404b836 */ /* 0x000fca0000000000 */
[----:B------:R-:W-:-:S05]  /*1e60*/  @!P3 SEL R20, R4, RZ, !P4 ;  /* 0x000000ff0414b207 */ /* 0x000fca0006000000 */
[----:B------:R-:W-:Y:S05]  /*1e70*/  @!P5 BRA `(.L_x_26) ;  /* 0x000000000020d947 */ /* 0x000fea0003800000 */
        /* <DEDUP_REMOVED lines=8> */
.L_x_26:
[----:B------:R-:W-:Y:S05]  /*1f00*/  BSYNC.RELIABLE B2 ;  /* 0x0000000000027941 */ /* 0x000fea0003800100 */
.L_x_25:
[----:B------:R-:W-:Y:S01]  /*1f10*/  ISETP.GE.AND P3, PT, R5, R21, PT ;  /* 0x000000150500720c */ /* 0x000fe20003f66270 */
[----:B------:R-:W-:Y:S03]  /*1f20*/  BSSY.RELIABLE B2, `(.L_x_27) ;  /* 0x000002b000027945 */ /* 0x000fe60003800100 */
[----:B------:R-:W-:-:S13]  /*1f30*/  ISETP.LT.OR P3, PT, R8, -0x1, P3 ;  /* 0xffffffff0800780c */ /* 0x000fda0001f61670 */
[----:B------:R-:W-:Y:S05]  /*1f40*/  @P3 BRA `(.L_x_28) ;  /* 0x0000000000283947 */ /* 0x000fea0003800000 */
[----:B------:R-:W2:Y:S01]  /*1f50*/  LDL R4, [R0+0x4] ;  /* 0x0000040000047983 */ /* 0x000ea20000100800 */
        /* <DEDUP_REMOVED lines=9> */
.L_x_28:
[----:B------:R-:W-:-:S04]  /*1ff0*/  ISETP.GE.AND P3, PT, R6, R21, PT ;  /* 0x000000150600720c */ /* 0x000fc80003f66270 */
        /* <DEDUP_REMOVED lines=12> */
.L_x_30:
        /* <DEDUP_REMOVED lines=13> */
.L_x_31:
[----:B------:R-:W-:Y:S01]  /*2190*/  ISETP.NE.AND P3, PT, R20, 0x5, PT ;  /* 0x000000051400780c */ /* 0x000fe20003f65270 */
[----:B------:R-:W-:-:S12]  /*21a0*/  IMAD.MOV.U32 R29, RZ, RZ, R13 ;  /* 0x000000ffff1d7224 */ /* 0x000fd800078e000d */
[----:B------:R-:W-:Y:S05]  /*21b0*/  @!P3 BREAK.RELIABLE B2 ;  /* 0x000000000002b942 */ /* 0x000fea0003800100 */
[----:B------:R-:W-:Y:S05]  /*21c0*/  @!P3 BRA `(.L_x_12) ;  /* 0x0000000400c4b947 */ /* 0x000fea0003800000 */
.L_x_29:
[----:B------:R-:W-:Y:S05]  /*21d0*/  BSYNC.RELIABLE B2 ;  /* 0x0000000000027941 */ /* 0x000fea0003800100 */
.L_x_27:
[-C--:B------:R-:W-:Y:S02]  /*21e0*/  ISETP.GE.AND P4, PT, R3, R21.reuse, PT ;  /* 0x000000150300720c */ /* 0x080fe40003f86270 */
[----:B------:R-:W-:Y:S02]  /*21f0*/  ISETP.GE.AND P3, PT, R2, R21, PT ;  /* 0x000000150200720c */ /* 0x000fe40003f66270 */
[C---:B------:R-:W-:Y:S02]  /*2200*/  ISETP.LT.OR P4, PT, R11.reuse, 0x4, P4 ;  /* 0x000000040b00780c */ /* 0x040fe40002781670 */
[----:B------:R-:W-:Y:S02]  /*2210*/  ISETP.LT.OR P3, PT, R11, 0x3, P3 ;  /* 0x000000030b00780c */ /* 0x000fe40001f61670 */
[----:B------:R-:W-:-:S09]  /*2220*/  ISETP.NE.AND P6, PT, R25, RZ, PT ;  /* 0x000000ff1900720c */ /* 0x000fd20003fc5270 */
[----:B------:R-:W-:-:S04]  /*2230*/  @!P4 IMAD R0, R21, R3, R8 ;  /* 0x000000031500c224 */ /* 0x000fc800078e0208 */
[----:B------:R-:W-:Y:S02]  /*2240*/  @!P4 IMAD R2, R0, 0x4, R1 ;  /* 0x000000040002c824 */ /* 0x000fe400078e0201 */
[----:B------:R-:W-:-:S04]  /*2250*/  @!P3 IMAD R0, R21, -0x3, R12 ;  /* 0xfffffffd1500b824 */ /* 0x000fc800078e020c */
[----:B------:R-:W2:Y:S01]  /*2260*/  @!P4 LDL R2, [R2] ;  /* 0x000000000202c983 */ /* 0x000ea20000100800 */
[----:B------:R-:W-:-:S05]  /*2270*/  @!P3 IMAD R3, R0, 0x4, R1 ;  /* 0x000000040003b824 */ /* 0x000fca00078e0201 */
[----:B------:R-:W3:Y:S01]  /*2280*/  @!P3 LDL R4, [R3] ;  /* 0x000000000304b983 */ /* 0x000ee20000100800 */
[----:B------:R-:W-:Y:S01]  /*2290*/  IMAD.MOV.U32 R0, RZ, RZ, RZ ;  /* 0x000000ffff007224 */ /* 0x000fe200078e00ff */
[----:B--2---:R-:W-:-:S04]  /*22a0*/  @!P4 ISETP.NE.AND P5, PT, R2, R13, PT ;  /* 0x0000000d0200c20c */ /* 0x004fc80003fa5270 */
[----:B------:R-:W-:Y:S02]  /*22b0*/  @!P4 SEL R0, RZ, 0x1, P5 ;  /* 0x00000001ff00c807 */ /* 0x000fe40002800000 */
[----:B------:R-:W-:Y:S02]  /*22c0*/  ISETP.GE.AND P4, PT, R26, R21, PT ;  /* 0x000000151a00720c */ /* 0x000fe40003f86270 */
[----:B---3--:R-:W-:Y:S01]  /*22d0*/  @!P3 ISETP.NE.AND P5, PT, R4, R13, PT ;  /* 0x0000000d0400b20c */ /* 0x008fe20003fa5270 */
[----:B------:R-:W-:Y:S01]  /*22e0*/  @!P3 VIADD R4, R0, 0x1 ;  /* 0x000000010004b836 */ /* 0x000fe20000000000 */
[----:B------:R-:W-:-:S04]  /*22f0*/  ISETP.LT.OR P4, PT, R11, 0x2, P4 ;  /* 0x000000020b00780c */ /* 0x000fc80002781670 */
[----:B------:R-:W-:Y:S02]  /*2300*/  @!P3 SEL R0, R4, RZ, !P5 ;  /* 0x000000ff0400b207 */ /* 0x000fe40006800000 */
[----:B------:R-:W-:-:S04]  /*2310*/  ISETP.GT.AND P3, PT, R11, R21, PT ;  /* 0x000000150b00720c */ /* 0x000fc80003f64270 */
[----:B------:R-:W-:-:S03]  /*2320*/  ISETP.LT.OR P3, PT, R11, 0x1, P3 ;  /* 0x000000010b00780c */ /* 0x000fc60001f61670 */
[----:B------:R-:W-:-:S04]  /*2330*/  @!P4 IMAD R26, R21, R26, R8 ;  /* 0x0000001a151ac224 */ /* 0x000fc800078e0208 */
[----:B------:R-:W-:-:S06]  /*2340*/  @!P4 IMAD R26, R26, 0x4, R1 ;  /* 0x000000041a1ac824 */ /* 0x000fcc00078e0201 */
[----:B------:R-:W2:Y:S01]  /*2350*/  @!P4 LDL R26, [R26] ;  /* 0x000000001a1ac983 */ /* 0x000ea20000100800 */
[----:B------:R-:W-:-:S05]  /*2360*/  @!P3 IADD3 R8, PT, PT, R8, R9, -R21 ;  /* 0x000000090808b210 */ /* 0x000fca0007ffe815 */
[----:B------:R-:W-:-:S06]  /*2370*/  @!P3 IMAD R8, R8, 0x4, R1 ;  /* 0x000000040808b824 */ /* 0x000fcc00078e0201 */
[----:B------:R-:W3:Y:S01]  /*2380*/  @!P3 LDL R8, [R8] ;  /* 0x000000000808b983 */ /* 0x000ee20000100800 */
[----:B------:R-:W-:Y:S01]  /*2390*/  @!P4 VIADD R2, R0, 0x1 ;  /* 0x000000010002c836 */ /* 0x000fe20000000000 */
[----:B------:R-:W-:Y:S01]  /*23a0*/  BSSY.RELIABLE B2, `(.L_x_32) ;  /* 0x0000010000027945 */ /* 0x000fe20003800100 */
[----:B--2---:R-:W-:-:S04]  /*23b0*/  @!P4 ISETP.NE.AND P5, PT, R26, R13, PT ;  /* 0x0000000d1a00c20c */ /* 0x004fc80003fa5270 */
[----:B------:R-:W-:Y:S02]  /*23c0*/  @!P4 SEL R0, R2, RZ, !P5 ;  /* 0x000000ff0200c207 */ /* 0x000fe40006800000 */
[----:B------:R-:W-:-:S03]  /*23d0*/  ISETP.LT.OR P4, PT, R11, RZ, P6 ;  /* 0x000000ff0b00720c */ /* 0x000fc60003781670 */
[----:B------:R-:W-:Y:S01]  /*23e0*/  @!P3 VIADD R2, R0, 0x1 ;  /* 0x000000010002b836 */ /* 0x000fe20000000000 */
[----:B---3--:R-:W-:-:S04]  /*23f0*/  @!P3 ISETP.NE.AND P5, PT, R8, R13, PT ;  /* 0x0000000d0800b20c */ /* 0x008fc80003fa5270 */
[----:B------:R-:W-:-:S05]  /*2400*/  @!P3 SEL R0, R2, RZ, !P5 ;  /* 0x000000ff0200b207 */ /* 0x000fca0006800000 */
[----:B------:R-:W-:Y:S05]  /*2410*/  @P4 BRA `(.L_x_33) ;  /* 0x0000000000204947 */ /* 0x000fea0003800000 */
        /* <DEDUP_REMOVED lines=8> */
.L_x_33:
[----:B------:R-:W-:Y:S05]  /*24a0*/  BSYNC.RELIABLE B2 ;  /* 0x0000000000027941 */ /* 0x000fea0003800100 */
.L_x_32:
[----:B------:R-:W-:Y:S04]  /*24b0*/  BSSY.RELIABLE B2, `(.L_x_34) ;  /* 0x000002f000027945 */ /* 0x000fe80003800100 */
[----:B------:R-:W-:Y:S05]  /*24c0*/  @!P2 BRA `(.L_x_35) ;  /* 0x000000000034a947 */ /* 0x000fea0003800000 */
[----:B------:R-:W-:-:S04]  /*24d0*/  IMAD.IADD R2, R21, 0x1, R12 ;  /* 0x0000000115027824 */ /* 0x000fc800078e020c */
        /* <DEDUP_REMOVED lines=12> */
.L_x_35:
[----:B------:R-:W-:Y:S05]  /*25a0*/  @!P1 BRA `(.L_x_37) ;  /* 0x0000000000349947 */ /* 0x000fea0003800000 */
[----:B------:R-:W-:-:S04]  /*25b0*/  IMAD R2, R21, 0x2, R12 ;  /* 0x0000000215027824 */ /* 0x000fc800078e020c */
        /* <DEDUP_REMOVED lines=12> */
.L_x_37:
        /* <DEDUP_REMOVED lines=14> */
.L_x_38:
[----:B------:R-:W-:Y:S01]  /*2760*/  ISETP.NE.AND P0, PT, R0, 0x5, PT ;  /* 0x000000050000780c */ /* 0x000fe20003f05270 */
[----:B------:R-:W-:-:S12]  /*2770*/  IMAD.MOV.U32 R29, RZ, RZ, R13 ;  /* 0x000000ffff1d7224 */ /* 0x000fd800078e000d */
[----:B------:R-:W-:Y:S05]  /*2780*/  @!P0 BREAK.RELIABLE B2 ;  /* 0x0000000000028942 */ /* 0x000fea0003800100 */
[----:B------:R-:W-:Y:S05]  /*2790*/  @!P0 BRA `(.L_x_12) ;  /* 0x0000000000508947 */ /* 0x000fea0003800000 */
.L_x_36:
[----:B------:R-:W-:Y:S05]  /*27a0*/  BSYNC.RELIABLE B2 ;  /* 0x0000000000027941 */ /* 0x000fea0003800100 */
.L_x_34:
[----:B------:R-:W2:Y:S01]  /*27b0*/  LDL R0, [R1] ;  /* 0x0000000001007983 */ /* 0x000ea20000100800 */
[----:B------:R-:W-:Y:S01]  /*27c0*/  BSSY.RELIABLE B2, `(.L_x_39) ;  /* 0x000000d000027945 */ /* 0x000fe20003800100 */
[----:B--2---:R-:W-:-:S13]  /*27d0*/  ISETP.NE.AND P0, PT, R0, RZ, PT ;  /* 0x000000ff0000720c */ /* 0x004fda0003f05270 */
[----:B------:R-:W-:Y:S05]  /*27e0*/  @!P0 BRA `(.L_x_40) ;  /* 0x0000000000288947 */ /* 0x000fea0003800000 */
[----:B------:R-:W-:-:S07]  /*27f0*/  IMAD.MOV.U32 R0, RZ, RZ, RZ ;  /* 0x000000ffff007224 */ /* 0x000fce00078e00ff */
.L_x_41:
[----:B------:R-:W-:Y:S02]  /*2800*/  VIADD R0, R0, 0x1 ;  /* 0x0000000100007836 */ /* 0x000fe40000000000 */
[----:B------:R-:W-:-:S03]  /*2810*/  IMAD.MOV.U32 R29, RZ, RZ, RZ ;  /* 0x000000ffff1d7224 */ /* 0x000fc600078e00ff */
[----:B------:R-:W-:-:S13]  /*2820*/  ISETP.NE.AND P0, PT, R0, R15, PT ;  /* 0x0000000f0000720c */ /* 0x000fda0003f05270 */
[----:B------:R-:W-:Y:S05]  /*2830*/  @!P0 BREAK.RELIABLE B2 ;  /* 0x0000000000028942 */ /* 0x000fea0003800100 */
[----:B------:R-:W-:Y:S05]  /*2840*/  @!P0 BRA `(.L_x_12) ;  /* 0x0000000000248947 */ /* 0x000fea0003800000 */
[----:B------:R-:W-:-:S06]  /*2850*/  IMAD R2, R0, 0x4, R1 ;  /* 0x0000000400027824 */ /* 0x000fcc00078e0201 */
[----:B------:R-:W2:Y:S02]  /*2860*/  LDL R2, [R2] ;  /* 0x0000000002027983 */ /* 0x000ea40000100800 */
[----:B--2---:R-:W-:-:S13]  /*2870*/  ISETP.NE.AND P0, PT, R2, RZ, PT ;  /* 0x000000ff0200720c */ /* 0x004fda0003f05270 */
[----:B------:R-:W-:Y:S05]  /*2880*/  @P0 BRA `(.L_x_41) ;  /* 0xfffffffc00dc0947 */ /* 0x000fea000383ffff */
.L_x_40:
[----:B------:R-:W-:Y:S05]  /*2890*/  BSYNC.RELIABLE B2 ;  /* 0x0000000000027941 */ /* 0x000fea0003800100 */
.L_x_39:
[----:B------:R-:W-:Y:S01]  /*28a0*/  ISETP.NE.AND P0, PT, R13, 0x1, PT ;  /* 0x000000010d00780c */ /* 0x000fe20003f05270 */
[----:B------:R-:W-:-:S05]  /*28b0*/  IMAD.MOV.U32 R13, RZ, RZ, 0x2 ;  /* 0x00000002ff0d7424 */ /* 0x000fca00078e00ff */
[----:B------:R-:W-:Y:S01]  /*28c0*/  SEL R13, R13, 0x1, !P0 ;  /* 0x000000010d0d7807 */ /* 0x000fe20004000000 */
[----:B------:R-:W-:Y:S06]  /*28d0*/  BRA `(.L_x_42) ;  /* 0xffffffe0001c7947 */ /* 0x000fec000383ffff */
.L_x_12:
[----:B------:R-:W-:Y:S05]  /*28e0*/  BSYNC.RECONVERGENT B0 ;  /* 0x0000000000007941 */ /* 0x000fea0003800200 */
.L_x_7:
[----:B------:R-:W-:Y:S05]  /*28f0*/  WARPSYNC.ALL ;  /* 0x0000000000007948 */ /* 0x000fea0003800000 */
[----:B------:R-:W-:-:S13]  /*2900*/  ISETP.NE.AND P0, PT, R29, R16, PT ;  /* 0x000000101d00720c */ /* 0x000fda0003f05270 */
[----:B------:R-:W-:Y:S05]  /*2910*/  @P0 BRA `(.L_x_43) ;  /* 0x0000000000140947 */ /* 0x000fea0003800000 */
[----:B------:R-:W0:Y:S01]  /*2920*/  LDC.64 R2, c[0x0][0x3b0] ;  /* 0x0000ec00ff027b82 */ /* 0x000e220000000a00 */
[----:B------:R-:W-:Y:S02]  /*2930*/  IMAD.MOV.U32 R5, RZ, RZ, 0x3f800000 ;  /* 0x3f800000ff057424 */ /* 0x000fe400078e00ff */
[----:B0-----:R-:W-:-:S05]  /*2940*/  IMAD.WIDE.U32 R2, R19, 0x4, R2 ;  /* 0x0000000413027825 */ /* 0x001fca00078e0002 */
[----:B------:R-:W-:Y:S01]  /*2950*/  REDG.E.ADD.F32.FTZ.RN.STRONG.GPU desc[UR6][R2.64], R5 ;  /* 0x00000005020079a6 */ /* 0x000fe2000c12f306 */
[----:B------:R-:W-:Y:S05]  /*2960*/  EXIT ;  /* 0x000000000000794d */ /* 0x000fea0003800000 */
.L_x_43:
[----:B------:R-:W-:-:S13]  /*2970*/  ISETP.NE.AND P0, PT, R29, RZ, PT ;  /* 0x000000ff1d00720c */ /* 0x000fda0003f05270 */
[----:B------:R-:W-:Y:S05]  /*2980*/  @P0 EXIT ;  /* 0x000000000000094d */ /* 0x000fea0003800000 */
[----:B------:R-:W0:Y:S01]  /*2990*/  LDC.64 R2, c[0x0][0x3b0] ;  /* 0x0000ec00ff027b82 */ /* 0x000e220000000a00 */
[----:B------:R-:W-:Y:S02]  /*29a0*/  IMAD.MOV.U32 R5, RZ, RZ, 0x3f000000 ;  /* 0x3f000000ff057424 */ /* 0x000fe400078e00ff */
[----:B0-----:R-:W-:-:S05]  /*29b0*/  IMAD.WIDE.U32 R2, R19, 0x4, R2 ;  /* 0x0000000413027825 */ /* 0x001fca00078e0002 */
[----:B------:R-:W-:Y:S01]  /*29c0*/  REDG.E.ADD.F32.FTZ.RN.STRONG.GPU desc[UR6][R2.64], R5 ;  /* 0x00000005020079a6 */ /* 0x000fe2000c12f306 */
[----:B------:R-:W-:Y:S05]  /*29d0*/  EXIT ;  /* 0x000000000000794d */ /* 0x000fea0003800000 */
.L_x_44:
[----:B------:R-:W-:-:S00]  /*29e0*/  BRA `(.L_x_44) ;  /* 0xfffffffc00fc7947 */ /* 0x000fc0000383ffff */
[----:B------:R-:W-:-:S00]  /*29f0*/  NOP ;  /* 0x0000000000007918 */ /* 0x000fc00000000000 */
        /* <DEDUP_REMOVED lines=8> */
.L_x_45:


//--------------------- .nv.shared.reserved.0     --------------------------
	.section	.nv.shared.reserved.0,"aw",@nobits
	.weak		__nv_reservedSMEM_offset_0_alias
	.size		__nv_reservedSMEM_offset_0_alias, 0, 64
	.other		__nv_reservedSMEM_offset_0_alias,@"STO_CUDA_RESERVED_SHARED STV_DEFAULT"
__nv_reservedSMEM_offset_0_alias:
	.zero		0
	.zero		64


//--------------------- .nv.constant0.playoutMultiLeaf --------------------------
	.section	.nv.constant0.playoutMultiLeaf,"a",@progbits
	.sectionflags	@""
	.align	4
.nv.constant0.playoutMultiLeaf:
	.zero		952


//--------------------- SYMBOLS --------------------------

	.type		.nv.reservedSmem.offset0,@object
	.size		.nv.reservedSmem.offset0,0x4
